	.target	sm_100a

	.elftype	@"ET_EXEC"


//--------------------- .note.nv.tkinfo           --------------------------
	.section	.note.nv.tkinfo,"",@"SHT_NOTE"
	.sectionflags	@"SHF_NOTE_NV_TKINFO"
	.tkinfo
        /*0018*/ 	.word	0x00000002
        /*0030*/ 	.string	""
        /*0030*/ 	.string	"ptxas"
        /*0030*/ 	.string	"Cuda compilation tools, release 13.0, V13.0.88"
        /*0030*/ 	.string	"Build cuda_13.0.r13.0/compiler.36424714_0"
        /*0030*/ 	.string	"-arch sm_100a -m 64 "



//--------------------- .note.nv.cuinfo           --------------------------
	.section	.note.nv.cuinfo,"",@"SHT_NOTE"
	.sectionflags	@"SHF_NOTE_NV_CUINFO"
        /*0018*/ 	.short	0x0002
        /*001a*/ 	.short	0x0064
        /*001c*/ 	.short	0x0082
	.zero		2


//--------------------- .nv.info                  --------------------------
	.section	.nv.info,"",@"SHT_CUDA_INFO"
	.align	4


	//----- nvinfo : EIATTR_REGCOUNT
	.align		4
        /*0000*/ 	.byte	0x04, 0x2f
        /*0002*/ 	.short	(.L_19 - .L_18)
	.align		4
.L_18:
        /*0004*/ 	.word	index@(_ZN7cutlass13device_kernelINS_4gemm6kernel13GemmUniversalIN4cute5tupleIJiiiiEEENS1_10collective13CollectiveMmaINS1_35MainloopSm100TmaUmmaWarpSpecializedILi2ELi2ELi4ENS5_IJNS4_1CILi1EEESB_SB_EEEEENS5_IJNSA_ILi64EEENSA_ILi240EEENSA_ILi128EEEEEENS_10bfloat16_tENS5_IJlSB_lEEESI_SJ_NS4_8TiledMMAINS4_8MMA_AtomIJNS4_20SM100_MMA_F16BF16_SSISI_SI_fLi64ELi240ELNS4_4UMMA5MajorE0ELSO_0ELNSN_7ScaleInE0ELSP_0EEEEEENS4_6LayoutISC_NS5_IJNSA_ILi0EEEST_ST_EEEEENS5_IJNS4_10UnderscoreESW_SW_EEEEENS4_13SM90_TMA_LOADENS4_14ComposedLayoutINS4_7SwizzleILi3ELi4ELi3EEENS4_18smem_ptr_flag_bitsILi16EEENSS_INS5_IJNSA_ILi8EEESE_EEENS5_IJSE_SB_EEEEEEEvNS4_8identityESZ_S19_vS1A_EENS_8epilogue10collective18CollectiveEpilogueINS1C_23Sm100TmaWarpSpecializedILi2ELi1ELi120ELb1ELb0EEEJSH_NS5_IJNSS_ISE_SB_EENSS_ISF_SB_EEEEESI_SJ_SI_SJ_NS1C_6fusion15FusionCallbacksIS1G_NS1K_17LinearCombinationISI_fSI_fLNS_15FloatRoundStyleE2EEESH_S1J_JEEENS4_5SM1004TMEM4LOAD26SM100_TMEM_LOAD_16dp256b2xESZ_NS10_INS11_ILi1ELi4ELi3EEES14_NSS_INS5_IJS15_NSA_ILi16EEEEEENS5_IJS1V_SB_EEEEEEENS4_17SM75_U32x4_LDSM_NENS4_14SM90_TMA_STOREES1Z_NS4_17SM90_U32x4_STSM_NENS4_39AutoVectorizingCopyWithAssumedAlignmentILi128EEEEEEvvEEEEvNT_6ParamsE)
        /*0008*/ 	.word	0x000000ff


	//----- nvinfo : EIATTR_FRAME_SIZE
	.align		4
.L_19:
        /*000c*/ 	.byte	0x04, 0x11
        /*000e*/ 	.short	(.L_21 - .L_20)
	.align		4
.L_20:
        /*0010*/ 	.word	index@($__internal_2_$__cuda_sm10x_tcgen05_guardrail_trap_unallocated_columns_being_dealloced)
        /*0014*/ 	.word	0x00000018


	//----- nvinfo : EIATTR_FRAME_SIZE
	.align		4
.L_21:
        /*0018*/ 	.byte	0x04, 0x11
        /*001a*/ 	.short	(.L_23 - .L_22)
	.align		4
.L_22:
        /*001c*/ 	.word	index@($__internal_1_$__cuda_sm10x_tcgen05_guardrail_trap_phase_invalid_during_alloc)
        /*0020*/ 	.word	0x00000018


	//----- nvinfo : EIATTR_FRAME_SIZE
	.align		4
.L_23:
        /*0024*/ 	.byte	0x04, 0x11
        /*0026*/ 	.short	(.L_25 - .L_24)
	.align		4
.L_24:
        /*0028*/ 	.word	index@($__internal_0_$__cuda_sm10x_tcgen05_guardrail_trap_col_being_dealloced_not_returned_by_alloc)
        /*002c*/ 	.word	0x00000018


	//----- nvinfo : EIATTR_FRAME_SIZE
	.align		4
.L_25:
        /*0030*/ 	.byte	0x04, 0x11
        /*0032*/ 	.short	(.L_27 - .L_26)
	.align		4
.L_26:
        /*0034*/ 	.word	index@(_ZN7cutlass13device_kernelINS_4gemm6kernel13GemmUniversalIN4cute5tupleIJiiiiEEENS1_10collective13CollectiveMmaINS1_35MainloopSm100TmaUmmaWarpSpecializedILi2ELi2ELi4ENS5_IJNS4_1CILi1EEESB_SB_EEEEENS5_IJNSA_ILi64EEENSA_ILi240EEENSA_ILi128EEEEEENS_10bfloat16_tENS5_IJlSB_lEEESI_SJ_NS4_8TiledMMAINS4_8MMA_AtomIJNS4_20SM100_MMA_F16BF16_SSISI_SI_fLi64ELi240ELNS4_4UMMA5MajorE0ELSO_0ELNSN_7ScaleInE0ELSP_0EEEEEENS4_6LayoutISC_NS5_IJNSA_ILi0EEEST_ST_EEEEENS5_IJNS4_10UnderscoreESW_SW_EEEEENS4_13SM90_TMA_LOADENS4_14ComposedLayoutINS4_7SwizzleILi3ELi4ELi3EEENS4_18smem_ptr_flag_bitsILi16EEENSS_INS5_IJNSA_ILi8EEESE_EEENS5_IJSE_SB_EEEEEEEvNS4_8identityESZ_S19_vS1A_EENS_8epilogue10collective18CollectiveEpilogueINS1C_23Sm100TmaWarpSpecializedILi2ELi1ELi120ELb1ELb0EEEJSH_NS5_IJNSS_ISE_SB_EENSS_ISF_SB_EEEEESI_SJ_SI_SJ_NS1C_6fusion15FusionCallbacksIS1G_NS1K_17LinearCombinationISI_fSI_fLNS_15FloatRoundStyleE2EEESH_S1J_JEEENS4_5SM1004TMEM4LOAD26SM100_TMEM_LOAD_16dp256b2xESZ_NS10_INS11_ILi1ELi4ELi3EEES14_NSS_INS5_IJS15_NSA_ILi16EEEEEENS5_IJS1V_SB_EEEEEEENS4_17SM75_U32x4_LDSM_NENS4_14SM90_TMA_STOREES1Z_NS4_17SM90_U32x4_STSM_NENS4_39AutoVectorizingCopyWithAssumedAlignmentILi128EEEEEEvvEEEEvNT_6ParamsE)
        /*0038*/ 	.word	0x00000018


	//----- nvinfo : EIATTR_MIN_STACK_SIZE
	.align		4
.L_27:
        /*003c*/ 	.byte	0x04, 0x12
        /*003e*/ 	.short	(.L_29 - .L_28)
	.align		4
.L_28:
        /*0040*/ 	.word	index@(_ZN7cutlass13device_kernelINS_4gemm6kernel13GemmUniversalIN4cute5tupleIJiiiiEEENS1_10collective13CollectiveMmaINS1_35MainloopSm100TmaUmmaWarpSpecializedILi2ELi2ELi4ENS5_IJNS4_1CILi1EEESB_SB_EEEEENS5_IJNSA_ILi64EEENSA_ILi240EEENSA_ILi128EEEEEENS_10bfloat16_tENS5_IJlSB_lEEESI_SJ_NS4_8TiledMMAINS4_8MMA_AtomIJNS4_20SM100_MMA_F16BF16_SSISI_SI_fLi64ELi240ELNS4_4UMMA5MajorE0ELSO_0ELNSN_7ScaleInE0ELSP_0EEEEEENS4_6LayoutISC_NS5_IJNSA_ILi0EEEST_ST_EEEEENS5_IJNS4_10UnderscoreESW_SW_EEEEENS4_13SM90_TMA_LOADENS4_14ComposedLayoutINS4_7SwizzleILi3ELi4ELi3EEENS4_18smem_ptr_flag_bitsILi16EEENSS_INS5_IJNSA_ILi8EEESE_EEENS5_IJSE_SB_EEEEEEEvNS4_8identityESZ_S19_vS1A_EENS_8epilogue10collective18CollectiveEpilogueINS1C_23Sm100TmaWarpSpecializedILi2ELi1ELi120ELb1ELb0EEEJSH_NS5_IJNSS_ISE_SB_EENSS_ISF_SB_EEEEESI_SJ_SI_SJ_NS1C_6fusion15FusionCallbacksIS1G_NS1K_17LinearCombinationISI_fSI_fLNS_15FloatRoundStyleE2EEESH_S1J_JEEENS4_5SM1004TMEM4LOAD26SM100_TMEM_LOAD_16dp256b2xESZ_NS10_INS11_ILi1ELi4ELi3EEES14_NSS_INS5_IJS15_NSA_ILi16EEEEEENS5_IJS1V_SB_EEEEEEENS4_17SM75_U32x4_LDSM_NENS4_14SM90_TMA_STOREES1Z_NS4_17SM90_U32x4_STSM_NENS4_39AutoVectorizingCopyWithAssumedAlignmentILi128EEEEEEvvEEEEvNT_6ParamsE)
        /*0044*/ 	.word	0x00000018
.L_29:


//--------------------- .nv.compat                --------------------------
	.section	.nv.compat,"",@"SHT_CUDA_COMPAT_INFO"
	.align	4
        /*0000*/ 	.byte	0x02, 0x09, 0x01, 0x00, 0x02, 0x02, 0x02, 0x00, 0x02, 0x05, 0x05, 0x00, 0x03, 0x07, 0x01, 0x01
        /*0010*/ 	.byte	0x02, 0x03, 0x01, 0x00, 0x02, 0x06, 0x01, 0x00, 0x04, 0x0b, 0x08, 0x00, 0x09, 0x00, 0x00, 0x00
        /*0020*/ 	.byte	0x00, 0x00, 0x00, 0x00


//--------------------- .nv.info._ZN7cutlass13device_kernelINS_4gemm6kernel13GemmUniversalIN4cute5tupleIJiiiiEEENS1_10collective13CollectiveMmaINS1_35MainloopSm100TmaUmmaWarpSpecializedILi2ELi2ELi4ENS5_IJNS4_1CILi1EEESB_SB_EEEEENS5_IJNSA_ILi64EEENSA_ILi240EEENSA_ILi128EEEEEENS_10bfloat16_tENS5_IJlSB_lEEESI_SJ_NS4_8TiledMMAINS4_8MMA_AtomIJNS4_20SM100_MMA_F16BF16_SSISI_SI_fLi64ELi240ELNS4_4UMMA5MajorE0ELSO_0ELNSN_7ScaleInE0ELSP_0EEEEEENS4_6LayoutISC_NS5_IJNSA_ILi0EEEST_ST_EEEEENS5_IJNS4_10UnderscoreESW_SW_EEEEENS4_13SM90_TMA_LOADENS4_14ComposedLayoutINS4_7SwizzleILi3ELi4ELi3EEENS4_18smem_ptr_flag_bitsILi16EEENSS_INS5_IJNSA_ILi8EEESE_EEENS5_IJSE_SB_EEEEEEEvNS4_8identityESZ_S19_vS1A_EENS_8epilogue10collective18CollectiveEpilogueINS1C_23Sm100TmaWarpSpecializedILi2ELi1ELi120ELb1ELb0EEEJSH_NS5_IJNSS_ISE_SB_EENSS_ISF_SB_EEEEESI_SJ_SI_SJ_NS1C_6fusion15FusionCallbacksIS1G_NS1K_17LinearCombinationISI_fSI_fLNS_15FloatRoundStyleE2EEESH_S1J_JEEENS4_5SM1004TMEM4LOAD26SM100_TMEM_LOAD_16dp256b2xESZ_NS10_INS11_ILi1ELi4ELi3EEES14_NSS_INS5_IJS15_NSA_ILi16EEEEEENS5_IJS1V_SB_EEEEEEENS4_17SM75_U32x4_LDSM_NENS4_14SM90_TMA_STOREES1Z_NS4_17SM90_U32x4_STSM_NENS4_39AutoVectorizingCopyWithAssumedAlignmentILi128EEEEEEvvEEEEvNT_6ParamsE --------------------------
	.section	.nv.info._ZN7cutlass13device_kernelINS_4gemm6kernel13GemmUniversalIN4cute5tupleIJiiiiEEENS1_10collective13CollectiveMmaINS1_35MainloopSm100TmaUmmaWarpSpecializedILi2ELi2ELi4ENS5_IJNS4_1CILi1EEESB_SB_EEEEENS5_IJNSA_ILi64EEENSA_ILi240EEENSA_ILi128EEEEEENS_10bfloat16_tENS5_IJlSB_lEEESI_SJ_NS4_8TiledMMAINS4_8MMA_AtomIJNS4_20SM100_MMA_F16BF16_SSISI_SI_fLi64ELi240ELNS4_4UMMA5MajorE0ELSO_0ELNSN_7ScaleInE0ELSP_0EEEEEENS4_6LayoutISC_NS5_IJNSA_ILi0EEEST_ST_EEEEENS5_IJNS4_10UnderscoreESW_SW_EEEEENS4_13SM90_TMA_LOADENS4_14ComposedLayoutINS4_7SwizzleILi3ELi4ELi3EEENS4_18smem_ptr_flag_bitsILi16EEENSS_INS5_IJNSA_ILi8EEESE_EEENS5_IJSE_SB_EEEEEEEvNS4_8identityESZ_S19_vS1A_EENS_8epilogue10collective18CollectiveEpilogueINS1C_23Sm100TmaWarpSpecializedILi2ELi1ELi120ELb1ELb0EEEJSH_NS5_IJNSS_ISE_SB_EENSS_ISF_SB_EEEEESI_SJ_SI_SJ_NS1C_6fusion15FusionCallbacksIS1G_NS1K_17LinearCombinationISI_fSI_fLNS_15FloatRoundStyleE2EEESH_S1J_JEEENS4_5SM1004TMEM4LOAD26SM100_TMEM_LOAD_16dp256b2xESZ_NS10_INS11_ILi1ELi4ELi3EEES14_NSS_INS5_IJS15_NSA_ILi16EEEEEENS5_IJS1V_SB_EEEEEEENS4_17SM75_U32x4_LDSM_NENS4_14SM90_TMA_STOREES1Z_NS4_17SM90_U32x4_STSM_NENS4_39AutoVectorizingCopyWithAssumedAlignmentILi128EEEEEEvvEEEEvNT_6ParamsE,"",@"SHT_CUDA_INFO"
	.sectionflags	@""
	.align	4


	//----- nvinfo : EIATTR_CUDA_API_VERSION
	.align		4
        /*0000*/ 	.byte	0x04, 0x37
        /*0002*/ 	.short	(.L_31 - .L_30)
.L_30:
        /*0004*/ 	.word	0x00000082


	//----- nvinfo : EIATTR_KPARAM_INFO
	.align		4
.L_31:
        /*0008*/ 	.byte	0x04, 0x17
        /*000a*/ 	.short	(.L_33 - .L_32)
.L_32:
        /*000c*/ 	.word	0x00000000
        /*0010*/ 	.short	0x0000
        /*0012*/ 	.short	0x0000
        /*0014*/ 	.byte	0x00, 0xf0, 0x01, 0x20


	//----- nvinfo : EIATTR_AT_ENTRY_FRAGMENTS
	.align		4
.L_33:
        /*0018*/ 	.byte	0x04, 0x4f
        /*001a*/ 	.short	(.L_35 - .L_34)


	//   ....[0]....
.L_34:
        /*001c*/ 	.word	0x00000006


	//----- nvinfo : EIATTR_RESERVED_SMEM_USED
	.align		4
.L_35:
        /*0020*/ 	.byte	0x01, 0x41
	.zero		2


	//----- nvinfo : EIATTR_SPARSE_MMA_MASK
	.align		4
        /*0024*/ 	.byte	0x03, 0x50
        /*0026*/ 	.short	0x0000


	//----- nvinfo : EIATTR_TCGEN05_1CTA_USED
	.align		4
        /*0028*/ 	.byte	0x01, 0x51
	.zero		2


	//----- nvinfo : EIATTR_MAXREG_COUNT
	.align		4
        /*002c*/ 	.byte	0x03, 0x1b
        /*002e*/ 	.short	0x00ff


	//----- nvinfo : EIATTR_NUM_BARRIERS
	.align		4
        /*0030*/ 	.byte	0x02, 0x4c
        /*0032*/ 	.byte	0x07
	.zero		1


	//----- nvinfo : EIATTR_EXTERNS
	.align		4
        /*0034*/ 	.byte	0x04, 0x0f
        /*0036*/ 	.short	(.L_37 - .L_36)


	//   ....[0]....
	.align		4
.L_36:
        /*0038*/ 	.word	index@(__assertfail)


	//----- nvinfo : EIATTR_ANNOTATIONS
	.align		4
.L_37:
        /*003c*/ 	.byte	0x04, 0x55
        /*003e*/ 	.short	(.L_39 - .L_38)


	//   ....[0]....
.L_38:
        /*0040*/ 	.word	0x00000001
        /*0044*/ 	.byte	0x60, 0x04, 0x00, 0x00, 0x01, 0x00, 0x00, 0x00, 0x60, 0x4f, 0x00, 0x00, 0x01, 0x00, 0x00, 0x00
        /*0054*/ 	.byte	0x40, 0x50, 0x00, 0x00, 0x01, 0x00, 0x00, 0x00, 0xc0, 0x57, 0x00, 0x00, 0x01, 0x00, 0x00, 0x00
        /*0064*/ 	.byte	0xe0, 0x59, 0x00, 0x00, 0x01, 0x00, 0x00, 0x00, 0x30, 0x5e, 0x00, 0x00, 0x01, 0x00, 0x00, 0x00
        /*0074*/ 	.byte	0x40, 0x7b, 0x00, 0x00, 0x01, 0x00, 0x00, 0x00, 0x60, 0x81, 0x00, 0x00, 0x01, 0x00, 0x00, 0x00
        /*0084*/ 	.byte	0x80, 0x9e, 0x00, 0x00, 0x01, 0x00, 0x00, 0x00, 0xf0, 0x9e, 0x00, 0x00, 0x01, 0x00, 0x00, 0x00
        /*0094*/ 	.byte	0x10, 0x9f, 0x00, 0x00, 0x01, 0x00, 0x00, 0x00, 0x20, 0x9f, 0x00, 0x00, 0x01, 0x00, 0x00, 0x00
        /*00a4*/ 	.byte	0xf0, 0x9f, 0x00, 0x00, 0x01, 0x00, 0x00, 0x00, 0x10, 0xa0, 0x00, 0x00, 0x01, 0x00, 0x00, 0x00
        /*00b4*/ 	.byte	0xd0, 0xa1, 0x00, 0x00


	//----- nvinfo : EIATTR_MERCURY_ISA_VERSION
	.align		4
.L_39:
        /*00b8*/ 	.byte	0x03, 0x5f
        /*00ba*/ 	.short	0x0101


	//----- nvinfo : EIATTR_INT_WARP_WIDE_INSTR_OFFSETS
	.align		4
        /*00bc*/ 	.byte	0x04, 0x31
        /*00be*/ 	.short	(.L_41 - .L_40)


	//   ....[0]....
.L_40:
        /*00c0*/ 	.word	0x00003bd0


	//   ....[1]....
        /*00c4*/ 	.word	0x00003c00


	//   ....[2]....
        /*00c8*/ 	.word	0x00003c50


	//   ....[3]....
        /*00cc*/ 	.word	0x00004820


	//   ....[4]....
        /*00d0*/ 	.word	0x000048a0


	//   ....[5]....
        /*00d4*/ 	.word	0x00004900


	//   ....[6]....
        /*00d8*/ 	.word	0x00004960


	//   ....[7]....
        /*00dc*/ 	.word	0x000049c0


	//   ....[8]....
        /*00e0*/ 	.word	0x000049e0


	//   ....[9]....
        /*00e4*/ 	.word	0x00004a60


	//   ....[10]....
        /*00e8*/ 	.word	0x00004aa0


	//   ....[11]....
        /*00ec*/ 	.word	0x00004ac0


	//   ....[12]....
        /*00f0*/ 	.word	0x00004b20


	//   ....[13]....
        /*00f4*/ 	.word	0x00004b60


	//   ....[14]....
        /*00f8*/ 	.word	0x00004b80


	//   ....[15]....
        /*00fc*/ 	.word	0x00004be0


	//   ....[16]....
        /*0100*/ 	.word	0x00004c20


	//   ....[17]....
        /*0104*/ 	.word	0x00004c90


	//   ....[18]....
        /*0108*/ 	.word	0x00004ce0


	//----- nvinfo : EIATTR_COOP_GROUP_MASK_REGIDS
	.align		4
.L_41:
        /*010c*/ 	.byte	0x04, 0x29
        /*010e*/ 	.short	(.L_43 - .L_42)


	//   ....[0]....
.L_42:
        /*0110*/ 	.word	0xffffffff


	//   ....[1]....
        /*0114*/ 	.word	0xffffffff


	//   ....[2]....
        /*0118*/ 	.word	0xffffffff


	//   ....[3]....
        /*011c*/ 	.word	0xffffffff


	//   ....[4]....
        /*0120*/ 	.word	0xffffffff


	//   ....[5]....
        /*0124*/ 	.word	0xffffffff


	//   ....[6]....
        /*0128*/ 	.word	0xffffffff


	//   ....[7]....
        /*012c*/ 	.word	0xffffffff


	//   ....[8]....
        /*0130*/ 	.word	0xffffffff


	//   ....[9]....
        /*0134*/ 	.word	0xffffffff


	//   ....[10]....
        /*0138*/ 	.word	0xffffffff


	//   ....[11]....
        /*013c*/ 	.word	0xffffffff


	//   ....[12]....
        /*0140*/ 	.word	0xffffffff


	//----- nvinfo : EIATTR_COOP_GROUP_INSTR_OFFSETS
	.align		4
.L_43:
        /*0144*/ 	.byte	0x04, 0x28
        /*0146*/ 	.short	(.L_45 - .L_44)


	//   ....[0]....
.L_44:
        /*0148*/ 	.word	0x000000a0


	//   ....[1]....
        /*014c*/ 	.word	0x00000500


	//   ....[2]....
        /*0150*/ 	.word	0x00000630


	//   ....[3]....
        /*0154*/ 	.word	0x00000790


	//   ....[4]....
        /*0158*/ 	.word	0x00000890


	//   ....[5]....
        /*015c*/ 	.word	0x00000a00


	//   ....[6]....
        /*0160*/ 	.word	0x00000ba0


	//   ....[7]....
        /*0164*/ 	.word	0x00001e80


	//   ....[8]....
        /*0168*/ 	.word	0x00002c30


	//   ....[9]....
        /*016c*/ 	.word	0x00002e40


	//   ....[10]....
        /*0170*/ 	.word	0x00002e70


	//   ....[11]....
        /*0174*/ 	.word	0x00003ac0


	//   ....[12]....
        /*0178*/ 	.word	0x00003cf0


	//----- nvinfo : EIATTR_VRC_CTA_INIT_COUNT
	.align		4
.L_45:
        /*017c*/ 	.byte	0x02, 0x4a
        /*017e*/ 	.byte	0x80
	.zero		1


	//----- nvinfo : EIATTR_SYSCALL_OFFSETS
	.align		4
        /*0180*/ 	.byte	0x04, 0x46
        /*0182*/ 	.short	(.L_47 - .L_46)


	//   ....[0]....
.L_46:
        /*0184*/ 	.word	0x000058d0


	//   ....[1]....
        /*0188*/ 	.word	0x000059c0


	//   ....[2]....
        /*018c*/ 	.word	0x000066d0


	//   ....[3]....
        /*0190*/ 	.word	0x00006840


	//   ....[4]....
        /*0194*/ 	.word	0x000069b0


	//   ....[5]....
        /*0198*/ 	.word	0x00006b20


	//   ....[6]....
        /*019c*/ 	.word	0x00006c90


	//   ....[7]....
        /*01a0*/ 	.word	0x00006e00


	//   ....[8]....
        /*01a4*/ 	.word	0x00006f70


	//   ....[9]....
        /*01a8*/ 	.word	0x000070e0


	//   ....[10]....
        /*01ac*/ 	.word	0x00007250


	//   ....[11]....
        /*01b0*/ 	.word	0x000073c0


	//   ....[12]....
        /*01b4*/ 	.word	0x00007530


	//   ....[13]....
        /*01b8*/ 	.word	0x000076a0


	//   ....[14]....
        /*01bc*/ 	.word	0x00007810


	//   ....[15]....
        /*01c0*/ 	.word	0x00007980


	//   ....[16]....
        /*01c4*/ 	.word	0x00007af0


	//----- nvinfo : EIATTR_MBARRIER_INSTR_OFFSETS
	.align		4
.L_47:
        /*01c8*/ 	.byte	0x04, 0x39
        /*01ca*/ 	.short	(.L_49 - .L_48)


	//   ....[0]....
.L_48:
        /*01cc*/ 	.word	0x000005e0
        /*01d0*/ 	.word	0x000000ff
        /*01d4*/ 	.word	0x00000000
        /*01d8*/ 	.short	0x0100
        /*01da*/ 	.byte	0x05
	.zero		1


	//   ....[1]....
        /*01dc*/ 	.word	0x000005f0
        /*01e0*/ 	.word	0x000000ff
        /*01e4*/ 	.word	0x00000010
        /*01e8*/ 	.short	0x0100
        /*01ea*/ 	.byte	0x05
	.zero		1


	//   ....[2]....
        /*01ec*/ 	.word	0x00000600
        /*01f0*/ 	.word	0x000000ff
        /*01f4*/ 	.word	0x00000008
        /*01f8*/ 	.short	0x0100
        /*01fa*/ 	.byte	0x05
	.zero		1


	//   ....[3]....
        /*01fc*/ 	.word	0x00000610
        /*0200*/ 	.word	0x000000ff
        /*0204*/ 	.word	0x00000018
        /*0208*/ 	.short	0x0100
        /*020a*/ 	.byte	0x05
	.zero		1


	//   ....[4]....
        /*020c*/ 	.word	0x00000740
        /*0210*/ 	.word	0x000000ff
        /*0214*/ 	.word	0x00000020
        /*0218*/ 	.short	0x0100
        /*021a*/ 	.byte	0x06
	.zero		1


	//   ....[5]....
        /*021c*/ 	.word	0x00000750
        /*0220*/ 	.word	0x000000ff
        /*0224*/ 	.word	0x00000030
        /*0228*/ 	.short	0x0100
        /*022a*/ 	.byte	0x06
	.zero		1


	//   ....[6]....
        /*022c*/ 	.word	0x00000760
        /*0230*/ 	.word	0x000000ff
        /*0234*/ 	.word	0x00000028
        /*0238*/ 	.short	0x0100
        /*023a*/ 	.byte	0x06
	.zero		1


	//   ....[7]....
        /*023c*/ 	.word	0x00000770
        /*0240*/ 	.word	0x000000ff
        /*0244*/ 	.word	0x00000038
        /*0248*/ 	.short	0x0100
        /*024a*/ 	.byte	0x06
	.zero		1


	//   ....[8]....
        /*024c*/ 	.word	0x00000860
        /*0250*/ 	.word	0x000000ff
        /*0254*/ 	.word	0x00000040
        /*0258*/ 	.short	0x0100
        /*025a*/ 	.byte	0x05
	.zero		1


	//   ....[9]....
        /*025c*/ 	.word	0x00000870
        /*0260*/ 	.word	0x000000ff
        /*0264*/ 	.word	0x00000048
        /*0268*/ 	.short	0x0100
        /*026a*/ 	.byte	0x05
	.zero		1


	//   ....[10]....
        /*026c*/ 	.word	0x000009b0
        /*0270*/ 	.word	0x000000ff
        /*0274*/ 	.word	0x00000050
        /*0278*/ 	.short	0x0100
        /*027a*/ 	.byte	0x05
	.zero		1


	//   ....[11]....
        /*027c*/ 	.word	0x000009c0
        /*0280*/ 	.word	0x000000ff
        /*0284*/ 	.word	0x00000060
        /*0288*/ 	.short	0x0100
        /*028a*/ 	.byte	0x05
	.zero		1


	//   ....[12]....
        /*028c*/ 	.word	0x000009d0
        /*0290*/ 	.word	0x000000ff
        /*0294*/ 	.word	0x00000058
        /*0298*/ 	.short	0x0100
        /*029a*/ 	.byte	0x05
	.zero		1


	//   ....[13]....
        /*029c*/ 	.word	0x000009e0
        /*02a0*/ 	.word	0x000000ff
        /*02a4*/ 	.word	0x00000068
        /*02a8*/ 	.short	0x0100
        /*02aa*/ 	.byte	0x05
	.zero		1


	//   ....[14]....
        /*02ac*/ 	.word	0x00000b10
        /*02b0*/ 	.word	0x000000ff
        /*02b4*/ 	.word	0x00000070
        /*02b8*/ 	.short	0x0100
        /*02ba*/ 	.byte	0x06
	.zero		1


	//   ....[15]....
        /*02bc*/ 	.word	0x00000b20
        /*02c0*/ 	.word	0x000000ff
        /*02c4*/ 	.word	0x00000090
        /*02c8*/ 	.short	0x0100
        /*02ca*/ 	.byte	0x06
	.zero		1


	//   ....[16]....
        /*02cc*/ 	.word	0x00000b30
        /*02d0*/ 	.word	0x000000ff
        /*02d4*/ 	.word	0x00000078
        /*02d8*/ 	.short	0x0100
        /*02da*/ 	.byte	0x06
	.zero		1


	//   ....[17]....
        /*02dc*/ 	.word	0x00000b40
        /*02e0*/ 	.word	0x000000ff
        /*02e4*/ 	.word	0x00000098
        /*02e8*/ 	.short	0x0100
        /*02ea*/ 	.byte	0x06
	.zero		1


	//   ....[18]....
        /*02ec*/ 	.word	0x00000b50
        /*02f0*/ 	.word	0x000000ff
        /*02f4*/ 	.word	0x00000080
        /*02f8*/ 	.short	0x0100
        /*02fa*/ 	.byte	0x06
	.zero		1


	//   ....[19]....
        /*02fc*/ 	.word	0x00000b60
        /*0300*/ 	.word	0x000000ff
        /*0304*/ 	.word	0x000000a0
        /*0308*/ 	.short	0x0100
        /*030a*/ 	.byte	0x06
	.zero		1


	//   ....[20]....
        /*030c*/ 	.word	0x00000b70
        /*0310*/ 	.word	0x000000ff
        /*0314*/ 	.word	0x00000088
        /*0318*/ 	.short	0x0100
        /*031a*/ 	.byte	0x06
	.zero		1


	//   ....[21]....
        /*031c*/ 	.word	0x00000b80
        /*0320*/ 	.word	0x000000ff
        /*0324*/ 	.word	0x000000a8
        /*0328*/ 	.short	0x0100
        /*032a*/ 	.byte	0x06
	.zero		1


	//   ....[22]....
        /*032c*/ 	.word	0x00000c90
        /*0330*/ 	.word	0x000000ff
        /*0334*/ 	.word	0x000000b0
        /*0338*/ 	.short	0x0100
        /*033a*/ 	.byte	0x05
	.zero		1


	//   ....[23]....
        /*033c*/ 	.word	0x00000ca0
        /*0340*/ 	.word	0x000000ff
        /*0344*/ 	.word	0x000000c0
        /*0348*/ 	.short	0x0100
        /*034a*/ 	.byte	0x05
	.zero		1


	//   ....[24]....
        /*034c*/ 	.word	0x00000cb0
        /*0350*/ 	.word	0x000000ff
        /*0354*/ 	.word	0x000000b8
        /*0358*/ 	.short	0x0100
        /*035a*/ 	.byte	0x05
	.zero		1


	//   ....[25]....
        /*035c*/ 	.word	0x00000cc0
        /*0360*/ 	.word	0x000000ff
        /*0364*/ 	.word	0x000000c8
        /*0368*/ 	.short	0x0100
        /*036a*/ 	.byte	0x05
	.zero		1


	//   ....[26]....
        /*036c*/ 	.word	0x00001640
        /*0370*/ 	.word	0x00000002
        /*0374*/ 	.word	0x000000c0
        /*0378*/ 	.short	0x010a
        /*037a*/ 	.byte	0xff
	.zero		1


	//   ....[27]....
        /*037c*/ 	.word	0x00001660
        /*0380*/ 	.word	0x00000002
        /*0384*/ 	.word	0x000000b0
        /*0388*/ 	.short	0x0101
        /*038a*/ 	.byte	0xff
	.zero		1


	//   ....[28]....
        /*038c*/ 	.word	0x00001740
        /*0390*/ 	.word	0x000000ff
        /*0394*/ 	.word	0x00000010
        /*0398*/ 	.short	0x010a
        /*039a*/ 	.byte	0x05
	.zero		1


	//   ....[29]....
        /*039c*/ 	.word	0x000017c0
        /*03a0*/ 	.word	0x000000ff
        /*03a4*/ 	.word	0x00000010
        /*03a8*/ 	.short	0x010a
        /*03aa*/ 	.byte	0x21
	.zero		1


	//   ....[30]....
        /*03ac*/ 	.word	0x00001910
        /*03b0*/ 	.word	0x000000ff
        /*03b4*/ 	.word	0x00000010
        /*03b8*/ 	.short	0x010a
        /*03ba*/ 	.byte	0x08
	.zero		1


	//   ....[31]....
        /*03bc*/ 	.word	0x00001ae0
        /*03c0*/ 	.word	0x000000ff
        /*03c4*/ 	.word	0x00000048
        /*03c8*/ 	.short	0x0101
        /*03ca*/ 	.byte	0x04
	.zero		1


	//   ....[32]....
        /*03cc*/ 	.word	0x00001b00
        /*03d0*/ 	.word	0x000000ff
        /*03d4*/ 	.word	0x00000010
        /*03d8*/ 	.short	0x010a
        /*03da*/ 	.byte	0x05
	.zero		1


	//   ....[33]....
        /*03dc*/ 	.word	0x00001b80
        /*03e0*/ 	.word	0x000000ff
        /*03e4*/ 	.word	0x00000010
        /*03e8*/ 	.short	0x010a
        /*03ea*/ 	.byte	0x21
	.zero		1


	//   ....[34]....
        /*03ec*/ 	.word	0x00001ce0
        /*03f0*/ 	.word	0x000000ff
        /*03f4*/ 	.word	0x00000010
        /*03f8*/ 	.short	0x010a
        /*03fa*/ 	.byte	0x08
	.zero		1


	//   ....[35]....
        /*03fc*/ 	.word	0x00001eb0
        /*0400*/ 	.word	0x00000003
        /*0404*/ 	.word	0x00000050
        /*0408*/ 	.short	0x010a
        /*040a*/ 	.byte	0xff
	.zero		1


	//   ....[36]....
        /*040c*/ 	.word	0x00002000
        /*0410*/ 	.word	0x00000002
        /*0414*/ 	.word	0x00000000
        /*0418*/ 	.short	0x0101
        /*041a*/ 	.byte	0xff
	.zero		1


	//   ....[37]....
        /*041c*/ 	.word	0x000025a0
        /*0420*/ 	.word	0x000000ff
        /*0424*/ 	.word	0x00000000
        /*0428*/ 	.short	0x010a
        /*042a*/ 	.byte	0x04
	.zero		1


	//   ....[38]....
        /*042c*/ 	.word	0x00002640
        /*0430*/ 	.word	0x00000000
        /*0434*/ 	.word	0x00000000
        /*0438*/ 	.short	0x010a
        /*043a*/ 	.byte	0xff
	.zero		1


	//   ....[39]....
        /*043c*/ 	.word	0x00002780
        /*0440*/ 	.word	0x00000000
        /*0444*/ 	.word	0x000000b0
        /*0448*/ 	.short	0x010a
        /*044a*/ 	.byte	0xff
	.zero		1


	//   ....[40]....
        /*044c*/ 	.word	0x000027f0
        /*0450*/ 	.word	0x00000000
        /*0454*/ 	.word	0x00000000
        /*0458*/ 	.short	0x0101
        /*045a*/ 	.byte	0xff
	.zero		1


	//   ....[41]....
        /*045c*/ 	.word	0x00002800
        /*0460*/ 	.word	0x000000ff
        /*0464*/ 	.word	0x00000060
        /*0468*/ 	.short	0x010a
        /*046a*/ 	.byte	0x05
	.zero		1


	//   ....[42]....
        /*046c*/ 	.word	0x00002920
        /*0470*/ 	.word	0x00000000
        /*0474*/ 	.word	0x00000050
        /*0478*/ 	.short	0x010a
        /*047a*/ 	.byte	0xff
	.zero		1


	//   ....[43]....
        /*047c*/ 	.word	0x00002a10
        /*0480*/ 	.word	0x00000000
        /*0484*/ 	.word	0x00000000
        /*0488*/ 	.short	0x0101
        /*048a*/ 	.byte	0xff
	.zero		1


	//   ....[44]....
        /*048c*/ 	.word	0x00002ac0
        /*0490*/ 	.word	0x000000ff
        /*0494*/ 	.word	0x00000060
        /*0498*/ 	.short	0x0106
        /*049a*/ 	.byte	0x05
	.zero		1


	//   ....[45]....
        /*049c*/ 	.word	0x00002ae0
        /*04a0*/ 	.word	0x000000ff
        /*04a4*/ 	.word	0x00000060
        /*04a8*/ 	.short	0x010a
        /*04aa*/ 	.byte	0x05
	.zero		1


	//   ....[46]....
        /*04ac*/ 	.word	0x00002b70
        /*04b0*/ 	.word	0x000000ff
        /*04b4*/ 	.word	0x00000060
        /*04b8*/ 	.short	0x0106
        /*04ba*/ 	.byte	0x04
	.zero		1


	//   ....[47]....
        /*04bc*/ 	.word	0x00002bb0
        /*04c0*/ 	.word	0x00000000
        /*04c4*/ 	.word	0x00000060
        /*04c8*/ 	.short	0x010a
        /*04ca*/ 	.byte	0xff
	.zero		1


	//   ....[48]....
        /*04cc*/ 	.word	0x00003180
        /*04d0*/ 	.word	0x00000003
        /*04d4*/ 	.word	0x00000050
        /*04d8*/ 	.short	0x010a
        /*04da*/ 	.byte	0xff
	.zero		1


	//   ....[49]....
        /*04dc*/ 	.word	0x00003290
        /*04e0*/ 	.word	0x00000005
        /*04e4*/ 	.word	0x00000000
        /*04e8*/ 	.short	0x0101
        /*04ea*/ 	.byte	0xff
	.zero		1


	//   ....[50]....
        /*04ec*/ 	.word	0x000032a0
        /*04f0*/ 	.word	0x000000ff
        /*04f4*/ 	.word	0x00000000
        /*04f8*/ 	.short	0x010a
        /*04fa*/ 	.byte	0x05
	.zero		1


	//   ....[51]....
        /*04fc*/ 	.word	0x00003300
        /*0500*/ 	.word	0x000000ff
        /*0504*/ 	.word	0x00000090
        /*0508*/ 	.short	0x010a
        /*050a*/ 	.byte	0x0e
	.zero		1


	//   ....[52]....
        /*050c*/ 	.word	0x000033d0
        /*0510*/ 	.word	0x000000ff
        /*0514*/ 	.word	0x00000000
        /*0518*/ 	.short	0x010a
        /*051a*/ 	.byte	0x13
	.zero		1


	//   ....[53]....
        /*051c*/ 	.word	0x00003500
        /*0520*/ 	.word	0x000000ff
        /*0524*/ 	.word	0x00000000
        /*0528*/ 	.short	0x010a
        /*052a*/ 	.byte	0x06
	.zero		1


	//   ....[54]....
        /*052c*/ 	.word	0x000038f0
        /*0530*/ 	.word	0x000000ff
        /*0534*/ 	.word	0x00000000
        /*0538*/ 	.short	0x010a
        /*053a*/ 	.byte	0x05
	.zero		1


	//   ....[55]....
        /*053c*/ 	.word	0x00003980
        /*0540*/ 	.word	0x000000ff
        /*0544*/ 	.word	0x00000000
        /*0548*/ 	.short	0x010a
        /*054a*/ 	.byte	0x05
	.zero		1


	//   ....[56]....
        /*054c*/ 	.word	0x00003a10
        /*0550*/ 	.word	0x000000ff
        /*0554*/ 	.word	0x00000000
        /*0558*/ 	.short	0x010a
        /*055a*/ 	.byte	0x05
	.zero		1


	//   ....[57]....
        /*055c*/ 	.word	0x00003aa0
        /*0560*/ 	.word	0x000000ff
        /*0564*/ 	.word	0x00000000
        /*0568*/ 	.short	0x010a
        /*056a*/ 	.byte	0x06
	.zero		1


	//   ....[58]....
        /*056c*/ 	.word	0x00003f70
        /*0570*/ 	.word	0x00000002
        /*0574*/ 	.word	0x00000050
        /*0578*/ 	.short	0x010a
        /*057a*/ 	.byte	0xff
	.zero		1


	//   ....[59]....
        /*057c*/ 	.word	0x000040e0
        /*0580*/ 	.word	0x00000000
        /*0584*/ 	.word	0x00000000
        /*0588*/ 	.short	0x0101
        /*058a*/ 	.byte	0xff
	.zero		1


	//   ....[60]....
        /*058c*/ 	.word	0x00004590
        /*0590*/ 	.word	0x000000ff
        /*0594*/ 	.word	0x00000048
        /*0598*/ 	.short	0x010a
        /*059a*/ 	.byte	0x06
	.zero		1


	//   ....[61]....
        /*059c*/ 	.word	0x00004750
        /*05a0*/ 	.word	0x000000ff
        /*05a4*/ 	.word	0x00000030
        /*05a8*/ 	.short	0x010a
        /*05aa*/ 	.byte	0x05
	.zero		1


	//   ....[62]....
        /*05ac*/ 	.word	0x00004d10
        /*05b0*/ 	.word	0x000000ff
        /*05b4*/ 	.word	0x00000020
        /*05b8*/ 	.short	0x010b
        /*05ba*/ 	.byte	0x05
	.zero		1


	//   ....[63]....
        /*05bc*/ 	.word	0x00004d20
        /*05c0*/ 	.word	0x000000ff
        /*05c4*/ 	.word	0x00000000
        /*05c8*/ 	.short	0x0101
        /*05ca*/ 	.byte	0x21
	.zero		1


	//   ....[64]....
        /*05cc*/ 	.word	0x00004d90
        /*05d0*/ 	.word	0x000000ff
        /*05d4*/ 	.word	0x00000000
        /*05d8*/ 	.short	0x010a
        /*05da*/ 	.byte	0x04
	.zero		1


	//   ....[65]....
        /*05dc*/ 	.word	0x00004e30
        /*05e0*/ 	.word	0x00000000
        /*05e4*/ 	.word	0x00000000
        /*05e8*/ 	.short	0x010a
        /*05ea*/ 	.byte	0xff
	.zero		1


	//   ....[66]....
        /*05ec*/ 	.word	0x000050d0
        /*05f0*/ 	.word	0x000000ff
        /*05f4*/ 	.word	0x00000050
        /*05f8*/ 	.short	0x010a
        /*05fa*/ 	.byte	0x04
	.zero		1


	//   ....[67]....
        /*05fc*/ 	.word	0x000051a0
        /*0600*/ 	.word	0x000000ff
        /*0604*/ 	.word	0x00000000
        /*0608*/ 	.short	0x0101
        /*060a*/ 	.byte	0x04
	.zero		1


	//   ....[68]....
        /*060c*/ 	.word	0x00005e60
        /*0610*/ 	.word	0x00000009
        /*0614*/ 	.word	0x00000020
        /*0618*/ 	.short	0x010a
        /*061a*/ 	.byte	0xff
	.zero		1


	//   ....[69]....
        /*061c*/ 	.word	0x00005fa0
        /*0620*/ 	.word	0x00000008
        /*0624*/ 	.word	0x00000070
        /*0628*/ 	.short	0x010a
        /*062a*/ 	.byte	0xff
	.zero		1


	//   ....[70]....
        /*062c*/ 	.word	0x00006190
        /*0630*/ 	.word	0x00000009
        /*0634*/ 	.word	0x00000020
        /*0638*/ 	.short	0x010a
        /*063a*/ 	.byte	0xff
	.zero		1


	//   ....[71]....
        /*063c*/ 	.word	0x000064f0
        /*0640*/ 	.word	0x00000008
        /*0644*/ 	.word	0x00000070
        /*0648*/ 	.short	0x010a
        /*064a*/ 	.byte	0xff
	.zero		1


	//   ....[72]....
        /*064c*/ 	.word	0x00008d70
        /*0650*/ 	.word	0x000000ff
        /*0654*/ 	.word	0x00000000
        /*0658*/ 	.short	0x0101
        /*065a*/ 	.byte	0x04
	.zero		1


	//   ....[73]....
        /*065c*/ 	.word	0x00009fd0
        /*0660*/ 	.word	0x00000000
        /*0664*/ 	.word	0x00000000
        /*0668*/ 	.short	0x0101
        /*066a*/ 	.byte	0xff
	.zero		1


	//   ....[74]....
        /*066c*/ 	.word	0x0000a350
        /*0670*/ 	.word	0x00000002
        /*0674*/ 	.word	0x000000c0
        /*0678*/ 	.short	0x010a
        /*067a*/ 	.byte	0xff
	.zero		1


	//   ....[75]....
        /*067c*/ 	.word	0x0000a3b0
        /*0680*/ 	.word	0x00000004
        /*0684*/ 	.word	0x00000010
        /*0688*/ 	.short	0x010a
        /*068a*/ 	.byte	0xff
	.zero		1


	//   ....[76]....
        /*068c*/ 	.word	0x0000a410
        /*0690*/ 	.word	0x00000004
        /*0694*/ 	.word	0x00000010
        /*0698*/ 	.short	0x010a
        /*069a*/ 	.byte	0xff
	.zero		1


	//   ....[77]....
        /*069c*/ 	.word	0x0000a460
        /*06a0*/ 	.word	0x00000003
        /*06a4*/ 	.word	0x00000050
        /*06a8*/ 	.short	0x010a
        /*06aa*/ 	.byte	0xff
	.zero		1


	//   ....[78]....
        /*06ac*/ 	.word	0x0000a4c0
        /*06b0*/ 	.word	0x00000003
        /*06b4*/ 	.word	0x00000000
        /*06b8*/ 	.short	0x010a
        /*06ba*/ 	.byte	0xff
	.zero		1


	//   ....[79]....
        /*06bc*/ 	.word	0x0000a510
        /*06c0*/ 	.word	0x00000000
        /*06c4*/ 	.word	0x000000b0
        /*06c8*/ 	.short	0x010a
        /*06ca*/ 	.byte	0xff
	.zero		1


	//   ....[80]....
        /*06cc*/ 	.word	0x0000a570
        /*06d0*/ 	.word	0x00000003
        /*06d4*/ 	.word	0x00000060
        /*06d8*/ 	.short	0x010a
        /*06da*/ 	.byte	0xff
	.zero		1


	//   ....[81]....
        /*06dc*/ 	.word	0x0000a5c0
        /*06e0*/ 	.word	0x00000000
        /*06e4*/ 	.word	0x00000050
        /*06e8*/ 	.short	0x010a
        /*06ea*/ 	.byte	0xff
	.zero		1


	//   ....[82]....
        /*06ec*/ 	.word	0x0000a620
        /*06f0*/ 	.word	0x00000002
        /*06f4*/ 	.word	0x00000060
        /*06f8*/ 	.short	0x010a
        /*06fa*/ 	.byte	0xff
	.zero		1


	//   ....[83]....
        /*06fc*/ 	.word	0x0000a670
        /*0700*/ 	.word	0x00000003
        /*0704*/ 	.word	0x00000050
        /*0708*/ 	.short	0x010a
        /*070a*/ 	.byte	0xff
	.zero		1


	//   ....[84]....
        /*070c*/ 	.word	0x0000a6d0
        /*0710*/ 	.word	0x00000004
        /*0714*/ 	.word	0x00000090
        /*0718*/ 	.short	0x010a
        /*071a*/ 	.byte	0xff
	.zero		1


	//   ....[85]....
        /*071c*/ 	.word	0x0000a730
        /*0720*/ 	.word	0x00000003
        /*0724*/ 	.word	0x00000000
        /*0728*/ 	.short	0x010a
        /*072a*/ 	.byte	0xff
	.zero		1


	//   ....[86]....
        /*072c*/ 	.word	0x0000a790
        /*0730*/ 	.word	0x00000002
        /*0734*/ 	.word	0x00000000
        /*0738*/ 	.short	0x010a
        /*073a*/ 	.byte	0xff
	.zero		1


	//   ....[87]....
        /*073c*/ 	.word	0x0000a7f0
        /*0740*/ 	.word	0x00000003
        /*0744*/ 	.word	0x00000000
        /*0748*/ 	.short	0x010a
        /*074a*/ 	.byte	0xff
	.zero		1


	//   ....[88]....
        /*074c*/ 	.word	0x0000a850
        /*0750*/ 	.word	0x00000003
        /*0754*/ 	.word	0x00000000
        /*0758*/ 	.short	0x010a
        /*075a*/ 	.byte	0xff
	.zero		1


	//   ....[89]....
        /*075c*/ 	.word	0x0000a8b0
        /*0760*/ 	.word	0x00000002
        /*0764*/ 	.word	0x00000000
        /*0768*/ 	.short	0x010a
        /*076a*/ 	.byte	0xff
	.zero		1


	//   ....[90]....
        /*076c*/ 	.word	0x0000a900
        /*0770*/ 	.word	0x00000002
        /*0774*/ 	.word	0x00000050
        /*0778*/ 	.short	0x010a
        /*077a*/ 	.byte	0xff
	.zero		1


	//   ....[91]....
        /*077c*/ 	.word	0x0000a960
        /*0780*/ 	.word	0x00000002
        /*0784*/ 	.word	0x00000048
        /*0788*/ 	.short	0x010a
        /*078a*/ 	.byte	0xff
	.zero		1


	//   ....[92]....
        /*078c*/ 	.word	0x0000a9c0
        /*0790*/ 	.word	0x00000003
        /*0794*/ 	.word	0x00000030
        /*0798*/ 	.short	0x010a
        /*079a*/ 	.byte	0xff
	.zero		1


	//   ....[93]....
        /*079c*/ 	.word	0x0000aa20
        /*07a0*/ 	.word	0x00000002
        /*07a4*/ 	.word	0x00000000
        /*07a8*/ 	.short	0x010a
        /*07aa*/ 	.byte	0xff
	.zero		1


	//   ....[94]....
        /*07ac*/ 	.word	0x0000aa80
        /*07b0*/ 	.word	0x00000002
        /*07b4*/ 	.word	0x00000050
        /*07b8*/ 	.short	0x010a
        /*07ba*/ 	.byte	0xff
	.zero		1


	//   ....[95]....
        /*07bc*/ 	.word	0x0000aad0
        /*07c0*/ 	.word	0x00000009
        /*07c4*/ 	.word	0x00000020
        /*07c8*/ 	.short	0x010a
        /*07ca*/ 	.byte	0xff
	.zero		1


	//   ....[96]....
        /*07cc*/ 	.word	0x0000ab20
        /*07d0*/ 	.word	0x00000008
        /*07d4*/ 	.word	0x00000070
        /*07d8*/ 	.short	0x010a
        /*07da*/ 	.byte	0xff
	.zero		1


	//----- nvinfo : EIATTR_NUM_MBARRIERS
	.align		4
.L_49:
        /*07dc*/ 	.byte	0x03, 0x38
        /*07de*/ 	.short	0x001a


	//----- nvinfo : EIATTR_EXIT_INSTR_OFFSETS
	.align		4
        /*07e0*/ 	.byte	0x04, 0x1c
        /*07e2*/ 	.short	(.L_51 - .L_50)


	//   ....[0]....
.L_50:
        /*07e4*/ 	.word	0x00002670


	//   ....[1]....
        /*07e8*/ 	.word	0x00002b80


	//   ....[2]....
        /*07ec*/ 	.word	0x00002be0


	//   ....[3]....
        /*07f0*/ 	.word	0x00003d00


	//   ....[4]....
        /*07f4*/ 	.word	0x00004e60


	//   ....[5]....
        /*07f8*/ 	.word	0x00004ea0


	//   ....[6]....
        /*07fc*/ 	.word	0x0000a260


	//   ....[7]....
        /*0800*/ 	.word	0x0000a2e0


	//   ....[8]....
        /*0804*/ 	.word	0x0000a310


	//   ....[9]....
        /*0808*/ 	.word	0x0000a340


	//----- nvinfo : EIATTR_MAX_THREADS
	.align		4
.L_51:
        /*080c*/ 	.byte	0x04, 0x05
        /*080e*/ 	.short	(.L_53 - .L_52)
.L_52:
        /*0810*/ 	.word	0x00000100
        /*0814*/ 	.word	0x00000001
        /*0818*/ 	.word	0x00000001


	//----- nvinfo : EIATTR_CRS_STACK_SIZE
	.align		4
.L_53:
        /*081c*/ 	.byte	0x04, 0x1e
        /*081e*/ 	.short	(.L_55 - .L_54)
.L_54:
        /*0820*/ 	.word	0x00000000


	//----- nvinfo : EIATTR_CBANK_PARAM_SIZE
	.align		4
.L_55:
        /*0824*/ 	.byte	0x03, 0x19
        /*0826*/ 	.short	0x0800


	//----- nvinfo : EIATTR_PARAM_CBANK
	.align		4
        /*0828*/ 	.byte	0x04, 0x0a
        /*082a*/ 	.short	(.L_57 - .L_56)
	.align		4
.L_56:
        /*082c*/ 	.word	index@(.nv.constant0._ZN7cutlass13device_kernelINS_4gemm6kernel13GemmUniversalIN4cute5tupleIJiiiiEEENS1_10collective13CollectiveMmaINS1_35MainloopSm100TmaUmmaWarpSpecializedILi2ELi2ELi4ENS5_IJNS4_1CILi1EEESB_SB_EEEEENS5_IJNSA_ILi64EEENSA_ILi240EEENSA_ILi128EEEEEENS_10bfloat16_tENS5_IJlSB_lEEESI_SJ_NS4_8TiledMMAINS4_8MMA_AtomIJNS4_20SM100_MMA_F16BF16_SSISI_SI_fLi64ELi240ELNS4_4UMMA5MajorE0ELSO_0ELNSN_7ScaleInE0ELSP_0EEEEEENS4_6LayoutISC_NS5_IJNSA_ILi0EEEST_ST_EEEEENS5_IJNS4_10UnderscoreESW_SW_EEEEENS4_13SM90_TMA_LOADENS4_14ComposedLayoutINS4_7SwizzleILi3ELi4ELi3EEENS4_18smem_ptr_flag_bitsILi16EEENSS_INS5_IJNSA_ILi8EEESE_EEENS5_IJSE_SB_EEEEEEEvNS4_8identityESZ_S19_vS1A_EENS_8epilogue10collective18CollectiveEpilogueINS1C_23Sm100TmaWarpSpecializedILi2ELi1ELi120ELb1ELb0EEEJSH_NS5_IJNSS_ISE_SB_EENSS_ISF_SB_EEEEESI_SJ_SI_SJ_NS1C_6fusion15FusionCallbacksIS1G_NS1K_17LinearCombinationISI_fSI_fLNS_15FloatRoundStyleE2EEESH_S1J_JEEENS4_5SM1004TMEM4LOAD26SM100_TMEM_LOAD_16dp256b2xESZ_NS10_INS11_ILi1ELi4ELi3EEES14_NSS_INS5_IJS15_NSA_ILi16EEEEEENS5_IJS1V_SB_EEEEEEENS4_17SM75_U32x4_LDSM_NENS4_14SM90_TMA_STOREES1Z_NS4_17SM90_U32x4_STSM_NENS4_39AutoVectorizingCopyWithAssumedAlignmentILi128EEEEEEvvEEEEvNT_6ParamsE)
        /*0830*/ 	.short	0x0380
        /*0832*/ 	.short	0x0800


	//----- nvinfo : EIATTR_SW_WAR
	.align		4
.L_57:
        /*0834*/ 	.byte	0x04, 0x36
        /*0836*/ 	.short	(.L_59 - .L_58)
.L_58:
        /*0838*/ 	.word	0x00000008
.L_59:


//--------------------- .nv.callgraph             --------------------------
	.section	.nv.callgraph,"",@"SHT_CUDA_CALLGRAPH"
	.align	4
	.sectionentsize	8
	.align		4
        /*0000*/ 	.word	0x00000000
	.align		4
        /*0004*/ 	.word	0xffffffff
	.align		4
        /*0008*/ 	.word	index@(_ZN7cutlass13device_kernelINS_4gemm6kernel13GemmUniversalIN4cute5tupleIJiiiiEEENS1_10collective13CollectiveMmaINS1_35MainloopSm100TmaUmmaWarpSpecializedILi2ELi2ELi4ENS5_IJNS4_1CILi1EEESB_SB_EEEEENS5_IJNSA_ILi64EEENSA_ILi240EEENSA_ILi128EEEEEENS_10bfloat16_tENS5_IJlSB_lEEESI_SJ_NS4_8TiledMMAINS4_8MMA_AtomIJNS4_20SM100_MMA_F16BF16_SSISI_SI_fLi64ELi240ELNS4_4UMMA5MajorE0ELSO_0ELNSN_7ScaleInE0ELSP_0EEEEEENS4_6LayoutISC_NS5_IJNSA_ILi0EEEST_ST_EEEEENS5_IJNS4_10UnderscoreESW_SW_EEEEENS4_13SM90_TMA_LOADENS4_14ComposedLayoutINS4_7SwizzleILi3ELi4ELi3EEENS4_18smem_ptr_flag_bitsILi16EEENSS_INS5_IJNSA_ILi8EEESE_EEENS5_IJSE_SB_EEEEEEEvNS4_8identityESZ_S19_vS1A_EENS_8epilogue10collective18CollectiveEpilogueINS1C_23Sm100TmaWarpSpecializedILi2ELi1ELi120ELb1ELb0EEEJSH_NS5_IJNSS_ISE_SB_EENSS_ISF_SB_EEEEESI_SJ_SI_SJ_NS1C_6fusion15FusionCallbacksIS1G_NS1K_17LinearCombinationISI_fSI_fLNS_15FloatRoundStyleE2EEESH_S1J_JEEENS4_5SM1004TMEM4LOAD26SM100_TMEM_LOAD_16dp256b2xESZ_NS10_INS11_ILi1ELi4ELi3EEES14_NSS_INS5_IJS15_NSA_ILi16EEEEEENS5_IJS1V_SB_EEEEEEENS4_17SM75_U32x4_LDSM_NENS4_14SM90_TMA_STOREES1Z_NS4_17SM90_U32x4_STSM_NENS4_39AutoVectorizingCopyWithAssumedAlignmentILi128EEEEEEvvEEEEvNT_6ParamsE)
	.align		4
        /*000c*/ 	.word	index@(__assertfail)
	.align		4
        /*0010*/ 	.word	0x00000000
	.align		4
        /*0014*/ 	.word	0xfffffffe
	.align		4
        /*0018*/ 	.word	0x00000000
	.align		4
        /*001c*/ 	.word	0xfffffffd
	.align		4
        /*0020*/ 	.word	0x00000000
	.align		4
        /*0024*/ 	.word	0xfffffffc


//--------------------- .nv.constant4             --------------------------
	.section	.nv.constant4,"a",@progbits
	.align	8
	.align		8
.nv.constant4:
        /*0000*/ 	.dword	__assertfail
	.align		8
        /*0008*/ 	.dword	__unnamed_1
	.align		8
        /*0010*/ 	.dword	__unnamed_2
	.align		8
        /*0018*/ 	.dword	_ZN40_INTERNAL_0d34c36e_4_k_cu_01bec571_159334cuda3std3__45__cpo5beginE
	.align		8
        /*0020*/ 	.dword	_ZN40_INTERNAL_0d34c36e_4_k_cu_01bec571_159334cuda3std3__45__cpo3endE
	.align		8
        /*0028*/ 	.dword	_ZN40_INTERNAL_0d34c36e_4_k_cu_01bec571_159334cuda3std3__45__cpo6cbeginE
	.align		8
        /*0030*/ 	.dword	_ZN40_INTERNAL_0d34c36e_4_k_cu_01bec571_159334cuda3std3__45__cpo4cendE
	.align		8
        /*0038*/ 	.dword	_ZN40_INTERNAL_0d34c36e_4_k_cu_01bec571_159334cuda3std3__442_GLOBAL__N__0d34c36e_4_k_cu_01bec571_159336ignoreE
	.align		8
        /*0040*/ 	.dword	_ZN40_INTERNAL_0d34c36e_4_k_cu_01bec571_159334cuda3std3__419piecewise_constructE
	.align		8
        /*0048*/ 	.dword	_ZN40_INTERNAL_0d34c36e_4_k_cu_01bec571_159334cuda3std3__48in_placeE
	.align		8
        /*0050*/ 	.dword	_ZN40_INTERNAL_0d34c36e_4_k_cu_01bec571_159334cuda3std6ranges3__45__cpo4swapE
	.align		8
        /*0058*/ 	.dword	_ZN40_INTERNAL_0d34c36e_4_k_cu_01bec571_159334cuda3std6ranges3__45__cpo9iter_moveE
	.align		8
        /*0060*/ 	.dword	_ZN40_INTERNAL_0d34c36e_4_k_cu_01bec571_159334cute7productE
	.align		8
        /*0068*/ 	.dword	_ZN40_INTERNAL_0d34c36e_4_k_cu_01bec571_159334cute1_E
	.align		8
        /*0070*/ 	.dword	$str$25
	.align		8
        /*0078*/ 	.dword	$str$26
	.align		8
        /*0080*/ 	.dword	$str$27
	.align		8
        /*0088*/ 	.dword	$str$28


//--------------------- .text._ZN7cutlass13device_kernelINS_4gemm6kernel13GemmUniversalIN4cute5tupleIJiiiiEEENS1_10collective13CollectiveMmaINS1_35MainloopSm100TmaUmmaWarpSpecializedILi2ELi2ELi4ENS5_IJNS4_1CILi1EEESB_SB_EEEEENS5_IJNSA_ILi64EEENSA_ILi240EEENSA_ILi128EEEEEENS_10bfloat16_tENS5_IJlSB_lEEESI_SJ_NS4_8TiledMMAINS4_8MMA_AtomIJNS4_20SM100_MMA_F16BF16_SSISI_SI_fLi64ELi240ELNS4_4UMMA5MajorE0ELSO_0ELNSN_7ScaleInE0ELSP_0EEEEEENS4_6LayoutISC_NS5_IJNSA_ILi0EEEST_ST_EEEEENS5_IJNS4_10UnderscoreESW_SW_EEEEENS4_13SM90_TMA_LOADENS4_14ComposedLayoutINS4_7SwizzleILi3ELi4ELi3EEENS4_18smem_ptr_flag_bitsILi16EEENSS_INS5_IJNSA_ILi8EEESE_EEENS5_IJSE_SB_EEEEEEEvNS4_8identityESZ_S19_vS1A_EENS_8epilogue10collective18CollectiveEpilogueINS1C_23Sm100TmaWarpSpecializedILi2ELi1ELi120ELb1ELb0EEEJSH_NS5_IJNSS_ISE_SB_EENSS_ISF_SB_EEEEESI_SJ_SI_SJ_NS1C_6fusion15FusionCallbacksIS1G_NS1K_17LinearCombinationISI_fSI_fLNS_15FloatRoundStyleE2EEESH_S1J_JEEENS4_5SM1004TMEM4LOAD26SM100_TMEM_LOAD_16dp256b2xESZ_NS10_INS11_ILi1ELi4ELi3EEES14_NSS_INS5_IJS15_NSA_ILi16EEEEEENS5_IJS1V_SB_EEEEEEENS4_17SM75_U32x4_LDSM_NENS4_14SM90_TMA_STOREES1Z_NS4_17SM90_U32x4_STSM_NENS4_39AutoVectorizingCopyWithAssumedAlignmentILi128EEEEEEvvEEEEvNT_6ParamsE --------------------------
	.section	.text._ZN7cutlass13device_kernelINS_4gemm6kernel13GemmUniversalIN4cute5tupleIJiiiiEEENS1_10collective13CollectiveMmaINS1_35MainloopSm100TmaUmmaWarpSpecializedILi2ELi2ELi4ENS5_IJNS4_1CILi1EEESB_SB_EEEEENS5_IJNSA_ILi64EEENSA_ILi240EEENSA_ILi128EEEEEENS_10bfloat16_tENS5_IJlSB_lEEESI_SJ_NS4_8TiledMMAINS4_8MMA_AtomIJNS4_20SM100_MMA_F16BF16_SSISI_SI_fLi64ELi240ELNS4_4UMMA5MajorE0ELSO_0ELNSN_7ScaleInE0ELSP_0EEEEEENS4_6LayoutISC_NS5_IJNSA_ILi0EEEST_ST_EEEEENS5_IJNS4_10UnderscoreESW_SW_EEEEENS4_13SM90_TMA_LOADENS4_14ComposedLayoutINS4_7SwizzleILi3ELi4ELi3EEENS4_18smem_ptr_flag_bitsILi16EEENSS_INS5_IJNSA_ILi8EEESE_EEENS5_IJSE_SB_EEEEEEEvNS4_8identityESZ_S19_vS1A_EENS_8epilogue10collective18CollectiveEpilogueINS1C_23Sm100TmaWarpSpecializedILi2ELi1ELi120ELb1ELb0EEEJSH_NS5_IJNSS_ISE_SB_EENSS_ISF_SB_EEEEESI_SJ_SI_SJ_NS1C_6fusion15FusionCallbacksIS1G_NS1K_17LinearCombinationISI_fSI_fLNS_15FloatRoundStyleE2EEESH_S1J_JEEENS4_5SM1004TMEM4LOAD26SM100_TMEM_LOAD_16dp256b2xESZ_NS10_INS11_ILi1ELi4ELi3EEES14_NSS_INS5_IJS15_NSA_ILi16EEEEEENS5_IJS1V_SB_EEEEEEENS4_17SM75_U32x4_LDSM_NENS4_14SM90_TMA_STOREES1Z_NS4_17SM90_U32x4_STSM_NENS4_39AutoVectorizingCopyWithAssumedAlignmentILi128EEEEEEvvEEEEvNT_6ParamsE,"ax",@progbits
	.align	128
.text._ZN7cutlass13device_kernelINS_4gemm6kernel13GemmUniversalIN4cute5tupleIJiiiiEEENS1_10collective13CollectiveMmaINS1_35MainloopSm100TmaUmmaWarpSpecializedILi2ELi2ELi4ENS5_IJNS4_1CILi1EEESB_SB_EEEEENS5_IJNSA_ILi64EEENSA_ILi240EEENSA_ILi128EEEEEENS_10bfloat16_tENS5_IJlSB_lEEESI_SJ_NS4_8TiledMMAINS4_8MMA_AtomIJNS4_20SM100_MMA_F16BF16_SSISI_SI_fLi64ELi240ELNS4_4UMMA5MajorE0ELSO_0ELNSN_7ScaleInE0ELSP_0EEEEEENS4_6LayoutISC_NS5_IJNSA_ILi0EEEST_ST_EEEEENS5_IJNS4_10UnderscoreESW_SW_EEEEENS4_13SM90_TMA_LOADENS4_14ComposedLayoutINS4_7SwizzleILi3ELi4ELi3EEENS4_18smem_ptr_flag_bitsILi16EEENSS_INS5_IJNSA_ILi8EEESE_EEENS5_IJSE_SB_EEEEEEEvNS4_8identityESZ_S19_vS1A_EENS_8epilogue10collective18CollectiveEpilogueINS1C_23Sm100TmaWarpSpecializedILi2ELi1ELi120ELb1ELb0EEEJSH_NS5_IJNSS_ISE_SB_EENSS_ISF_SB_EEEEESI_SJ_SI_SJ_NS1C_6fusion15FusionCallbacksIS1G_NS1K_17LinearCombinationISI_fSI_fLNS_15FloatRoundStyleE2EEESH_S1J_JEEENS4_5SM1004TMEM4LOAD26SM100_TMEM_LOAD_16dp256b2xESZ_NS10_INS11_ILi1ELi4ELi3EEES14_NSS_INS5_IJS15_NSA_ILi16EEEEEENS5_IJS1V_SB_EEEEEEENS4_17SM75_U32x4_LDSM_NENS4_14SM90_TMA_STOREES1Z_NS4_17SM90_U32x4_STSM_NENS4_39AutoVectorizingCopyWithAssumedAlignmentILi128EEEEEEvvEEEEvNT_6ParamsE:
        .type           _ZN7cutlass13device_kernelINS_4gemm6kernel13GemmUniversalIN4cute5tupleIJiiiiEEENS1_10collective13CollectiveMmaINS1_35MainloopSm100TmaUmmaWarpSpecializedILi2ELi2ELi4ENS5_IJNS4_1CILi1EEESB_SB_EEEEENS5_IJNSA_ILi64EEENSA_ILi240EEENSA_ILi128EEEEEENS_10bfloat16_tENS5_IJlSB_lEEESI_SJ_NS4_8TiledMMAINS4_8MMA_AtomIJNS4_20SM100_MMA_F16BF16_SSISI_SI_fLi64ELi240ELNS4_4UMMA5MajorE0ELSO_0ELNSN_7ScaleInE0ELSP_0EEEEEENS4_6LayoutISC_NS5_IJNSA_ILi0EEEST_ST_EEEEENS5_IJNS4_10UnderscoreESW_SW_EEEEENS4_13SM90_TMA_LOADENS4_14ComposedLayoutINS4_7SwizzleILi3ELi4ELi3EEENS4_18smem_ptr_flag_bitsILi16EEENSS_INS5_IJNSA_ILi8EEESE_EEENS5_IJSE_SB_EEEEEEEvNS4_8identityESZ_S19_vS1A_EENS_8epilogue10collective18CollectiveEpilogueINS1C_23Sm100TmaWarpSpecializedILi2ELi1ELi120ELb1ELb0EEEJSH_NS5_IJNSS_ISE_SB_EENSS_ISF_SB_EEEEESI_SJ_SI_SJ_NS1C_6fusion15FusionCallbacksIS1G_NS1K_17LinearCombinationISI_fSI_fLNS_15FloatRoundStyleE2EEESH_S1J_JEEENS4_5SM1004TMEM4LOAD26SM100_TMEM_LOAD_16dp256b2xESZ_NS10_INS11_ILi1ELi4ELi3EEES14_NSS_INS5_IJS15_NSA_ILi16EEEEEENS5_IJS1V_SB_EEEEEEENS4_17SM75_U32x4_LDSM_NENS4_14SM90_TMA_STOREES1Z_NS4_17SM90_U32x4_STSM_NENS4_39AutoVectorizingCopyWithAssumedAlignmentILi128EEEEEEvvEEEEvNT_6ParamsE,@function
        .size           _ZN7cutlass13device_kernelINS_4gemm6kernel13GemmUniversalIN4cute5tupleIJiiiiEEENS1_10collective13CollectiveMmaINS1_35MainloopSm100TmaUmmaWarpSpecializedILi2ELi2ELi4ENS5_IJNS4_1CILi1EEESB_SB_EEEEENS5_IJNSA_ILi64EEENSA_ILi240EEENSA_ILi128EEEEEENS_10bfloat16_tENS5_IJlSB_lEEESI_SJ_NS4_8TiledMMAINS4_8MMA_AtomIJNS4_20SM100_MMA_F16BF16_SSISI_SI_fLi64ELi240ELNS4_4UMMA5MajorE0ELSO_0ELNSN_7ScaleInE0ELSP_0EEEEEENS4_6LayoutISC_NS5_IJNSA_ILi0EEEST_ST_EEEEENS5_IJNS4_10UnderscoreESW_SW_EEEEENS4_13SM90_TMA_LOADENS4_14ComposedLayoutINS4_7SwizzleILi3ELi4ELi3EEENS4_18smem_ptr_flag_bitsILi16EEENSS_INS5_IJNSA_ILi8EEESE_EEENS5_IJSE_SB_EEEEEEEvNS4_8identityESZ_S19_vS1A_EENS_8epilogue10collective18CollectiveEpilogueINS1C_23Sm100TmaWarpSpecializedILi2ELi1ELi120ELb1ELb0EEEJSH_NS5_IJNSS_ISE_SB_EENSS_ISF_SB_EEEEESI_SJ_SI_SJ_NS1C_6fusion15FusionCallbacksIS1G_NS1K_17LinearCombinationISI_fSI_fLNS_15FloatRoundStyleE2EEESH_S1J_JEEENS4_5SM1004TMEM4LOAD26SM100_TMEM_LOAD_16dp256b2xESZ_NS10_INS11_ILi1ELi4ELi3EEES14_NSS_INS5_IJS15_NSA_ILi16EEEEEENS5_IJS1V_SB_EEEEEEENS4_17SM75_U32x4_LDSM_NENS4_14SM90_TMA_STOREES1Z_NS4_17SM90_U32x4_STSM_NENS4_39AutoVectorizingCopyWithAssumedAlignmentILi128EEEEEEvvEEEEvNT_6ParamsE,(.L_x_146 - _ZN7cutlass13device_kernelINS_4gemm6kernel13GemmUniversalIN4cute5tupleIJiiiiEEENS1_10collective13CollectiveMmaINS1_35MainloopSm100TmaUmmaWarpSpecializedILi2ELi2ELi4ENS5_IJNS4_1CILi1EEESB_SB_EEEEENS5_IJNSA_ILi64EEENSA_ILi240EEENSA_ILi128EEEEEENS_10bfloat16_tENS5_IJlSB_lEEESI_SJ_NS4_8TiledMMAINS4_8MMA_AtomIJNS4_20SM100_MMA_F16BF16_SSISI_SI_fLi64ELi240ELNS4_4UMMA5MajorE0ELSO_0ELNSN_7ScaleInE0ELSP_0EEEEEENS4_6LayoutISC_NS5_IJNSA_ILi0EEEST_ST_EEEEENS5_IJNS4_10UnderscoreESW_SW_EEEEENS4_13SM90_TMA_LOADENS4_14ComposedLayoutINS4_7SwizzleILi3ELi4ELi3EEENS4_18smem_ptr_flag_bitsILi16EEENSS_INS5_IJNSA_ILi8EEESE_EEENS5_IJSE_SB_EEEEEEEvNS4_8identityESZ_S19_vS1A_EENS_8epilogue10collective18CollectiveEpilogueINS1C_23Sm100TmaWarpSpecializedILi2ELi1ELi120ELb1ELb0EEEJSH_NS5_IJNSS_ISE_SB_EENSS_ISF_SB_EEEEESI_SJ_SI_SJ_NS1C_6fusion15FusionCallbacksIS1G_NS1K_17LinearCombinationISI_fSI_fLNS_15FloatRoundStyleE2EEESH_S1J_JEEENS4_5SM1004TMEM4LOAD26SM100_TMEM_LOAD_16dp256b2xESZ_NS10_INS11_ILi1ELi4ELi3EEES14_NSS_INS5_IJS15_NSA_ILi16EEEEEENS5_IJS1V_SB_EEEEEEENS4_17SM75_U32x4_LDSM_NENS4_14SM90_TMA_STOREES1Z_NS4_17SM90_U32x4_STSM_NENS4_39AutoVectorizingCopyWithAssumedAlignmentILi128EEEEEEvvEEEEvNT_6ParamsE)
        .other          _ZN7cutlass13device_kernelINS_4gemm6kernel13GemmUniversalIN4cute5tupleIJiiiiEEENS1_10collective13CollectiveMmaINS1_35MainloopSm100TmaUmmaWarpSpecializedILi2ELi2ELi4ENS5_IJNS4_1CILi1EEESB_SB_EEEEENS5_IJNSA_ILi64EEENSA_ILi240EEENSA_ILi128EEEEEENS_10bfloat16_tENS5_IJlSB_lEEESI_SJ_NS4_8TiledMMAINS4_8MMA_AtomIJNS4_20SM100_MMA_F16BF16_SSISI_SI_fLi64ELi240ELNS4_4UMMA5MajorE0ELSO_0ELNSN_7ScaleInE0ELSP_0EEEEEENS4_6LayoutISC_NS5_IJNSA_ILi0EEEST_ST_EEEEENS5_IJNS4_10UnderscoreESW_SW_EEEEENS4_13SM90_TMA_LOADENS4_14ComposedLayoutINS4_7SwizzleILi3ELi4ELi3EEENS4_18smem_ptr_flag_bitsILi16EEENSS_INS5_IJNSA_ILi8EEESE_EEENS5_IJSE_SB_EEEEEEEvNS4_8identityESZ_S19_vS1A_EENS_8epilogue10collective18CollectiveEpilogueINS1C_23Sm100TmaWarpSpecializedILi2ELi1ELi120ELb1ELb0EEEJSH_NS5_IJNSS_ISE_SB_EENSS_ISF_SB_EEEEESI_SJ_SI_SJ_NS1C_6fusion15FusionCallbacksIS1G_NS1K_17LinearCombinationISI_fSI_fLNS_15FloatRoundStyleE2EEESH_S1J_JEEENS4_5SM1004TMEM4LOAD26SM100_TMEM_LOAD_16dp256b2xESZ_NS10_INS11_ILi1ELi4ELi3EEES14_NSS_INS5_IJS15_NSA_ILi16EEEEEENS5_IJS1V_SB_EEEEEEENS4_17SM75_U32x4_LDSM_NENS4_14SM90_TMA_STOREES1Z_NS4_17SM90_U32x4_STSM_NENS4_39AutoVectorizingCopyWithAssumedAlignmentILi128EEEEEEvvEEEEvNT_6ParamsE,@"STO_CUDA_ENTRY STV_DEFAULT"
_ZN7cutlass13device_kernelINS_4gemm6kernel13GemmUniversalIN4cute5tupleIJiiiiEEENS1_10collective13CollectiveMmaINS1_35MainloopSm100TmaUmmaWarpSpecializedILi2ELi2ELi4ENS5_IJNS4_1CILi1EEESB_SB_EEEEENS5_IJNSA_ILi64EEENSA_ILi240EEENSA_ILi128EEEEEENS_10bfloat16_tENS5_IJlSB_lEEESI_SJ_NS4_8TiledMMAINS4_8MMA_AtomIJNS4_20SM100_MMA_F16BF16_SSISI_SI_fLi64ELi240ELNS4_4UMMA5MajorE0ELSO_0ELNSN_7ScaleInE0ELSP_0EEEEEENS4_6LayoutISC_NS5_IJNSA_ILi0EEEST_ST_EEEEENS5_IJNS4_10UnderscoreESW_SW_EEEEENS4_13SM90_TMA_LOADENS4_14ComposedLayoutINS4_7SwizzleILi3ELi4ELi3EEENS4_18smem_ptr_flag_bitsILi16EEENSS_INS5_IJNSA_ILi8EEESE_EEENS5_IJSE_SB_EEEEEEEvNS4_8identityESZ_S19_vS1A_EENS_8epilogue10collective18CollectiveEpilogueINS1C_23Sm100TmaWarpSpecializedILi2ELi1ELi120ELb1ELb0EEEJSH_NS5_IJNSS_ISE_SB_EENSS_ISF_SB_EEEEESI_SJ_SI_SJ_NS1C_6fusion15FusionCallbacksIS1G_NS1K_17LinearCombinationISI_fSI_fLNS_15FloatRoundStyleE2EEESH_S1J_JEEENS4_5SM1004TMEM4LOAD26SM100_TMEM_LOAD_16dp256b2xESZ_NS10_INS11_ILi1ELi4ELi3EEES14_NSS_INS5_IJS15_NSA_ILi16EEEEEENS5_IJS1V_SB_EEEEEEENS4_17SM75_U32x4_LDSM_NENS4_14SM90_TMA_STOREES1Z_NS4_17SM90_U32x4_STSM_NENS4_39AutoVectorizingCopyWithAssumedAlignmentILi128EEEEEEvvEEEEvNT_6ParamsE:
[----:B------:R-:W1:Y:S01]  /*0000*/  LDC R1, c[0x0][0x37c] ;  /* 0x0000df00ff017b82 */ /* 0x000e620000000800 */
[----:B------:R-:W2:Y:S01]  /*0010*/  S2R R6, SR_TID.X ;  /* 0x0000000000067919 */ /* 0x000ea20000002100 */
[----:B------:R-:W3:Y:S01]  /*0020*/  LDCU.64 UR4, c[0x0][0x890] ;  /* 0x00011200ff0477ac */ /* 0x000ee20008000a00 */
[----:B-1----:R-:W-:Y:S01]  /*0030*/  VIADD R1, R1, 0xffffffe8 ;  /* 0xffffffe801017836 */ /* 0x002fe20000000000 */
[----:B------:R-:W-:Y:S02]  /*0040*/  PRMT R244, RZ, 0x7610, R244 ;  /* 0x00007610fff47816 */ /* 0x000fe400000000f4 */
[----:B------:R-:W-:Y:S01]  /*0050*/  ELECT P3, URZ, PT ;  /* 0x0000000000ff782f */ /* 0x000fe20003860000 */
[----:B------:R-:W1:Y:S01]  /*0060*/  LDCU.64 UR52, c[0x0][0x358] ;  /* 0x00006b00ff3477ac */ /* 0x000e620008000a00 */
[----:B---3--:R-:W-:-:S04]  /*0070*/  UISETP.NE.U32.AND UP0, UPT, UR4, URZ, UPT ;  /* 0x000000ff0400728c */ /* 0x008fc8000bf05070 */
[----:B------:R-:W-:Y:S01]  /*0080*/  UISETP.NE.AND.EX UP0, UPT, UR5, URZ, UPT, UP0 ;  /* 0x000000ff0500728c */ /* 0x000fe2000bf05300 */
[----:B--2---:R-:W-:-:S05]  /*0090*/  SHF.R.U32.HI R2, RZ, 0x5, R6 ;  /* 0x00000005ff027819 */ /* 0x004fca0000011606 */
[----:B------:R-:W2:Y:S02]  /*00a0*/  SHFL.IDX PT, R0, R2, RZ, 0x1f ;  /* 0x00001fff02007589 */ /* 0x000ea400000e0000 */
[----:B--2---:R-:W-:Y:S01]  /*00b0*/  R2UR UR12, R0 ;  /* 0x00000000000c72ca */ /* 0x004fe200000e0000 */
[----:B-1----:R-:W-:-:S14]  /*00c0*/  BRA.U UP0, `(.L_x_0) ;  /* 0x00000001002c7547 */ /* 0x002fdc000b800000 */
[----:B------:R-:W1:Y:S02]  /*00d0*/  LDCU.64 UR6, c[0x0][0x888] ;  /* 0x00011100ff0677ac */ /* 0x000e640008000a00 */
[----:B-1----:R-:W-:-:S04]  /*00e0*/  UISETP.NE.U32.AND UP0, UPT, UR6, URZ, UPT ;  /* 0x000000ff0600728c */ /* 0x002fc8000bf05070 */
[----:B------:R-:W-:-:S09]  /*00f0*/  UISETP.NE.AND.EX UP0, UPT, UR7, URZ, UPT, UP0 ;  /* 0x000000ff0700728c */ /* 0x000fd2000bf05300 */
[----:B------:R-:W-:Y:S05]  /*0100*/  BRA.U !UP0, `(.L_x_1) ;  /* 0x0000000108107547 */ /* 0x000fea000b800000 */
[----:B------:R-:W1:Y:S02]  /*0110*/  LDC.64 R4, c[0x0][0x888] ;  /* 0x00022200ff047b82 */ /* 0x000e640000000a00 */
[----:B-1----:R1:W5:Y:S01]  /*0120*/  LDG.E R137, desc[UR52][R4.64] ;  /* 0x0000003404897981 */ /* 0x002362000c1e1900 */
[----:B------:R-:W-:Y:S01]  /*0130*/  HFMA2 R244, -RZ, RZ, 0, 5.9604644775390625e-08 ;  /* 0x00000001fff47431 */ /* 0x000fe200000001ff */
[----:B------:R-:W-:Y:S05]  /*0140*/  BRA `(.L_x_0) ;  /* 0x00000000000c7947 */ /* 0x000fea0003800000 */
.L_x_1:
[----:B------:R-:W1:Y:S01]  /*0150*/  LDCU UR6, c[0x0][0x880] ;  /* 0x00011000ff0677ac */ /* 0x000e620008000800 */
[----:B------:R-:W-:Y:S01]  /*0160*/  HFMA2 R244, -RZ, RZ, 0, 5.9604644775390625e-08 ;  /* 0x00000001fff47431 */ /* 0x000fe200000001ff */
[----:B-1----:R-:W-:-:S07]  /*0170*/  MOV R137, UR6 ;  /* 0x0000000600897c02 */ /* 0x002fce0008000f00 */
.L_x_0:
[----:B------:R-:W2:Y:S02]  /*0180*/  LDCU.64 UR6, c[0x0][0x8b0] ;  /* 0x00011600ff0677ac */ /* 0x000ea40008000a00 */
[----:B--2---:R-:W-:-:S04]  /*0190*/  UISETP.NE.U32.AND UP0, UPT, UR6, URZ, UPT ;  /* 0x000000ff0600728c */ /* 0x004fc8000bf05070 */
[----:B------:R-:W-:-:S09]  /*01a0*/  UISETP.NE.AND.EX UP0, UPT, UR7, URZ, UPT, UP0 ;  /* 0x000000ff0700728c */ /* 0x000fd2000bf05300 */
[----:B------:R-:W-:Y:S05]  /*01b0*/  BRA.U UP0, `(.L_x_2) ;  /* 0x0000000100247547 */ /* 0x000fea000b800000 */
[----:B------:R-:W2:Y:S02]  /*01c0*/  LDCU.64 UR6, c[0x0][0x8a8] ;  /* 0x00011500ff0677ac */ /* 0x000ea40008000a00 */
[----:B--2---:R-:W-:-:S04]  /*01d0*/  UISETP.NE.U32.AND UP0, UPT, UR6, URZ, UPT ;  /* 0x000000ff0600728c */ /* 0x004fc8000bf05070 */
[----:B------:R-:W-:-:S09]  /*01e0*/  UISETP.NE.AND.EX UP0, UPT, UR7, URZ, UPT, UP0 ;  /* 0x000000ff0700728c */ /* 0x000fd2000bf05300 */
[----:B------:R-:W-:Y:S05]  /*01f0*/  BRA.U !UP0, `(.L_x_3) ;  /* 0x00000001080c7547 */ /* 0x000fea000b800000 */
[----:B-1----:R-:W1:Y:S02]  /*0200*/  LDC.64 R4, c[0x0][0x8a8] ;  /* 0x00022a00ff047b82 */ /* 0x002e640000000a00 */
[----:B-1----:R2:W5:Y:S01]  /*0210*/  LDG.E R136, desc[UR52][R4.64] ;  /* 0x0000003404887981 */ /* 0x002562000c1e1900 */
[----:B------:R-:W-:Y:S05]  /*0220*/  BRA `(.L_x_2) ;  /* 0x0000000000087947 */ /* 0x000fea0003800000 */
.L_x_3:
[----:B------:R-:W2:Y:S02]  /*0230*/  LDCU UR6, c[0x0][0x8a0] ;  /* 0x00011400ff0677ac */ /* 0x000ea40008000800 */
[----:B--2---:R-:W-:Y:S02]  /*0240*/  MOV R136, UR6 ;  /* 0x0000000600887c02 */ /* 0x004fe40008000f00 */
.L_x_2:
[----:B-12---:R-:W-:Y:S01]  /*0250*/  IMAD.U32 R4, RZ, RZ, UR12 ;  /* 0x0000000cff047e24 */ /* 0x006fe2000f8e00ff */
[----:B------:R-:W-:Y:S04]  /*0260*/  BSSY.RECONVERGENT B0, `(.L_x_4) ;  /* 0x000000c000007945 */ /* 0x000fe80003800200 */
[C---:B------:R-:W-:Y:S02]  /*0270*/  ISETP.NE.OR P1, PT, R4.reuse, 0x1, !P3 ;  /* 0x000000010400780c */ /* 0x040fe40005f25670 */
[----:B------:R-:W-:-:S11]  /*0280*/  ISETP.NE.OR P0, PT, R4, 0x3, !P3 ;  /* 0x000000030400780c */ /* 0x000fd60005f05670 */
[----:B------:R-:W-:Y:S05]  /*0290*/  @P1 BRA `(.L_x_5) ;  /* 0x0000000000201947 */ /* 0x000fea0003800000 */
[----:B------:R-:W1:Y:S02]  /*02a0*/  LDCU.64 UR6, c[0x0][0x348] ;  /* 0x00006900ff0677ac */ /* 0x000e640008000a00 */
[----:B-1----:R-:W-:Y:S02]  /*02b0*/  UIADD3 UR8, UP1, UPT, UR6, 0x80, URZ ;  /* 0x0000008006087890 */ /* 0x002fe4000ff3e0ff */
[----:B------:R-:W-:Y:S02]  /*02c0*/  UIADD3 UR6, UP0, UPT, UR6, 0x180, URZ ;  /* 0x0000018006067890 */ /* 0x000fe4000ff1e0ff */
[----:B------:R-:W-:Y:S02]  /*02d0*/  UIADD3.X UR9, UPT, UPT, URZ, UR7, URZ, UP1, !UPT ;  /* 0x00000007ff097290 */ /* 0x000fe40008ffe4ff */
[----:B------:R-:W-:-:S07]  /*02e0*/  UIADD3.X UR7, UPT, UPT, URZ, UR7, URZ, UP0, !UPT ;  /* 0x00000007ff077290 */ /* 0x000fce00087fe4ff */
[----:B------:R1:W-:Y:S02]  /*02f0*/  UTMACCTL.PF [UR8] ;  /* 0x00000000080079b9 */ /* 0x0003e40008040000 */
[----:B------:R1:W-:Y:S02]  /*0300*/  UTMACCTL.PF [UR6] ;  /* 0x00000000060079b9 */ /* 0x0003e40008040000 */
[----:B-1----:R-:W-:Y:S01]  /*0310*/  NOP ;  /* 0x0000000000007918 */ /* 0x002fe20000000000 */
.L_x_5:
[----:B------:R-:W-:Y:S05]  /*0320*/  BSYNC.RECONVERGENT B0 ;  /* 0x0000000000007941 */ /* 0x000fea0003800200 */
.L_x_4:
[----:B------:R-:W-:Y:S04]  /*0330*/  BSSY.RECONVERGENT B0, `(.L_x_6) ;  /* 0x000000a000007945 */ /* 0x000fe80003800200 */
        /* <DEDUP_REMOVED lines=9> */
.L_x_7:
[----:B------:R-:W-:Y:S05]  /*03d0*/  BSYNC.RECONVERGENT B0 ;  /* 0x0000000000007941 */ /* 0x000fea0003800200 */
.L_x_6:
[----:B------:R-:W1:Y:S01]  /*03e0*/  LDCU.64 UR6, c[0x0][0x888] ;  /* 0x00011100ff0677ac */ /* 0x000e620008000a00 */
[----:B------:R-:W-:Y:S02]  /*03f0*/  UISETP.EQ.U32.AND UP1, UPT, UR4, URZ, UPT ;  /* 0x000000ff0400728c */ /* 0x000fe4000bf22070 */
[----:B------:R-:W-:Y:S02]  /*0400*/  UPLOP3.LUT UP3, UPT, UPT, UPT, UPT, 0x80, 0x8 ;  /* 0x000000000008789c */ /* 0x000fe40003f6f070 */
[----:B-1----:R-:W-:-:S04]  /*0410*/  UISETP.NE.U32.AND UP0, UPT, UR6, URZ, UPT ;  /* 0x000000ff0600728c */ /* 0x002fc8000bf05070 */
[----:B------:R-:W-:-:S04]  /*0420*/  UISETP.NE.AND.EX UP2, UPT, UR7, URZ, UPT, UP0 ;  /* 0x000000ff0700728c */ /* 0x000fc8000bf45300 */
[----:B------:R-:W-:-:S04]  /*0430*/  UISETP.EQ.OR.EX UP4, UPT, UR5, URZ, !UP2, UP1 ;  /* 0x000000ff0500728c */ /* 0x000fc8000d782710 */
[----:B------:R-:W-:-:S06]  /*0440*/  UP2UR UR6, UPR, URZ, 0x10 ;  /* 0x00000010ff067883 */ /* 0x000fcc0008000000 */
[----:B------:R-:W-:-:S05]  /*0450*/  MOV R0, UR6 ;  /* 0x0000000600007c02 */ /* 0x000fca0008000f00 */
[----:B------:R1:W-:Y:S01]  /*0460*/  STL [R1+0x10], R0 ;  /* 0x0000100001007387 */ /* 0x0003e20000100800 */
[----:B------:R-:W-:Y:S05]  /*0470*/  BRA.U !UP4, `(.L_x_8) ;  /* 0x000000010c207547 */ /* 0x000fea000b800000 */
[----:B------:R-:W-:Y:S01]  /*0480*/  UISETP.NE.U32.AND UP1, UPT, UR4, URZ, UPT ;  /* 0x000000ff0400728c */ /* 0x000fe2000bf25070 */
[----:B-----5:R-:W-:Y:S01]  /*0490*/  FSETP.NEU.AND P0, PT, R137, RZ, PT ;  /* 0x000000ff8900720b */ /* 0x020fe20003f0d000 */
[----:B------:R-:W-:Y:S02]  /*04a0*/  USEL UR4, URZ, 0xffffffff, UP2 ;  /* 0xffffffffff047887 */ /* 0x000fe40009000000 */
[----:B------:R-:W-:-:S10]  /*04b0*/  UISETP.NE.AND.EX UP1, UPT, UR5, URZ, UPT, UP1 ;  /* 0x000000ff0500728c */ /* 0x000fd4000bf25310 */
[----:B------:R-:W-:Y:S01]  /*04c0*/  VOTEU.ANY UP0, P0 ;  /* 0x0000000000ff7886 */ /* 0x000fe20000000100 */
[----:B------:R-:W-:-:S04]  /*04d0*/  @!UP1 USEL UR4, URZ, 0xffffffff, UP0 ;  /* 0xffffffffff049887 */ /* 0x000fc80008000000 */
[----:B------:R-:W-:-:S04]  /*04e0*/  ULOP3.LUT UR4, UR4, 0x1, URZ, 0xc0, !UPT ;  /* 0x0000000104047892 */ /* 0x000fc8000f8ec0ff */
[----:B------:R-:W-:-:S11]  /*04f0*/  UISETP.NE.U32.AND UP3, UPT, UR4, 0x1, UPT ;  /* 0x000000010400788c */ /* 0x000fd6000bf65070 */
.L_x_8:
[----:B-1----:R-:W1:Y:S01]  /*0500*/  SHFL.IDX PT, R0, R2, RZ, 0x1f ;  /* 0x00001fff02007589 */ /* 0x002e6200000e0000 */
[----:B------:R-:W-:-:S04]  /*0510*/  UISETP.NE.AND UP0, UPT, UR12, 0x2, UPT ;  /* 0x000000020c00788c */ /* 0x000fc8000bf05270 */
[----:B------:R-:W-:Y:S01]  /*0520*/  USEL UR37, URZ, 0x1, UP0 ;  /* 0x00000001ff257887 */ /* 0x000fe20008000000 */
[----:B-1----:R-:W-:-:S13]  /*0530*/  ISETP.NE.AND P0, PT, R0, RZ, PT ;  /* 0x000000ff0000720c */ /* 0x002fda0003f05270 */
[----:B------:R-:W-:Y:S05]  /*0540*/  @P0 BRA `(.L_x_9) ;  /* 0x0000000000380947 */ /* 0x000fea0003800000 */
[----:B------:R-:W1:Y:S01]  /*0550*/  S2UR UR5, SR_CgaCtaId ;  /* 0x00000000000579c3 */ /* 0x000e620000008800 */
[----:B------:R-:W-:Y:S01]  /*0560*/  UMOV UR6, 0x400 ;  /* 0x0000040000067882 */ /* 0x000fe20000000000 */
[----:B------:R-:W-:Y:S01]  /*0570*/  UMOV UR4, 0x1 ;  /* 0x0000000100047882 */ /* 0x000fe20000000000 */
[----:B------:R-:W-:Y:S01]  /*0580*/  ELECT P0, URZ, PT ;  /* 0x0000000000ff782f */ /* 0x000fe20003800000 */
[----:B-1----:R-:W-:Y:S02]  /*0590*/  ULEA UR5, UR5, UR6, 0x18 ;  /* 0x0000000605057291 */ /* 0x002fe4000f8ec0ff */
[----:B------:R-:W-:-:S04]  /*05a0*/  UIADD3 UR6, UPT, UPT, -UR4, 0x100000, URZ ;  /* 0x0010000004067890 */ /* 0x000fc8000fffe1ff */
[----:B------:R-:W-:Y:S02]  /*05b0*/  USHF.L.U32 UR7, UR6, 0xb, URZ ;  /* 0x0000000b06077899 */ /* 0x000fe400080006ff */
[----:B------:R-:W-:Y:S01]  /*05c0*/  USHF.L.U32 UR6, UR6, 0x1, URZ ;  /* 0x0000000106067899 */ /* 0x000fe200080006ff */
[----:B------:R-:W1:Y:S11]  /*05d0*/  FENCE.VIEW.ASYNC.S ;  /* 0x00000000000073c6 */ /* 0x000e760000000000 */
[----:B-1----:R1:W2:Y:S01]  /*05e0*/  SYNCS.EXCH.64 URZ, [UR5], UR6 ;  /* 0x0000000605ff75b2 */ /* 0x0022a20008000100 */
[----:B------:R1:W3:Y:S01]  /*05f0*/  SYNCS.EXCH.64 URZ, [UR5+0x10], UR6 ;  /* 0x0000100605ff75b2 */ /* 0x0002e20008000100 */
[----:B------:R1:W4:Y:S01]  /*0600*/  SYNCS.EXCH.64 URZ, [UR5+0x8], UR6 ;  /* 0x0000080605ff75b2 */ /* 0x0003220008000100 */
[----:B------:R1:W1:Y:S01]  /*0610*/  SYNCS.EXCH.64 URZ, [UR5+0x18], UR6 ;  /* 0x0000180605ff75b2 */ /* 0x0002620008000100 */
[----:B------:R-:W-:Y:S01]  /*0620*/  NOP ;  /* 0x0000000000007918 */ /* 0x000fe20000000000 */
.L_x_9:
[----:B------:R-:W2:Y:S01]  /*0630*/  SHFL.IDX PT, R0, R2, RZ, 0x1f ;  /* 0x00001fff02007589 */ /* 0x000ea200000e0000 */
[----:B------:R-:W-:Y:S01]  /*0640*/  NOP ;  /* 0x0000000000007918 */ /* 0x000fe20000000000 */
[----:B--2---:R-:W-:-:S13]  /*0650*/  ISETP.NE.AND P0, PT, R0, 0x1, PT ;  /* 0x000000010000780c */ /* 0x004fda0003f05270 */
[----:B------:R-:W-:Y:S05]  /*0660*/  @P0 BRA `(.L_x_10) ;  /* 0x0000000000480947 */ /* 0x000fea0003800000 */
[----:B-1----:R-:W1:Y:S01]  /*0670*/  S2UR UR6, SR_CgaCtaId ;  /* 0x00000000000679c3 */ /* 0x002e620000008800 */
[----:B------:R-:W-:Y:S01]  /*0680*/  UMOV UR7, 0x400 ;  /* 0x0000040000077882 */ /* 0x000fe20000000000 */
[----:B------:R-:W-:Y:S01]  /*0690*/  UMOV UR5, 0x20 ;  /* 0x0000002000057882 */ /* 0x000fe20000000000 */
[----:B------:R-:W-:Y:S01]  /*06a0*/  UMOV UR4, 0x80 ;  /* 0x0000008000047882 */ /* 0x000fe20000000000 */
[----:B------:R-:W-:-:S04]  /*06b0*/  UIADD3 UR8, UPT, UPT, -UR5, 0x100000, URZ ;  /* 0x0010000005087890 */ /* 0x000fc8000fffe1ff */
[----:B------:R-:W-:Y:S02]  /*06c0*/  USHF.L.U32 UR9, UR8, 0xb, URZ ;  /* 0x0000000b08097899 */ /* 0x000fe400080006ff */
[----:B------:R-:W-:Y:S02]  /*06d0*/  USHF.L.U32 UR8, UR8, 0x1, URZ ;  /* 0x0000000108087899 */ /* 0x000fe400080006ff */
[----:B------:R-:W-:-:S04]  /*06e0*/  UIADD3 UR4, UPT, UPT, -UR4, 0x100000, URZ ;  /* 0x0010000004047890 */ /* 0x000fc8000fffe1ff */
[----:B------:R-:W-:Y:S02]  /*06f0*/  USHF.L.U32 UR5, UR4, 0xb, URZ ;  /* 0x0000000b04057899 */ /* 0x000fe400080006ff */
[----:B------:R-:W-:Y:S01]  /*0700*/  USHF.L.U32 UR4, UR4, 0x1, URZ ;  /* 0x0000000104047899 */ /* 0x000fe200080006ff */
[----:B------:R-:W-:Y:S01]  /*0710*/  ELECT P0, URZ, PT ;  /* 0x0000000000ff782f */ /* 0x000fe20003800000 */
[----:B-1----:R-:W-:Y:S01]  /*0720*/  ULEA UR6, UR6, UR7, 0x18 ;  /* 0x0000000706067291 */ /* 0x002fe2000f8ec0ff */
[----:B------:R-:W1:Y:S11]  /*0730*/  FENCE.VIEW.ASYNC.S ;  /* 0x00000000000073c6 */ /* 0x000e760000000000 */
[----:B-1----:R2:W1:Y:S01]  /*0740*/  SYNCS.EXCH.64 URZ, [UR6+0x20], UR8 ;  /* 0x0000200806ff75b2 */ /* 0x0024620008000100 */
[----:B------:R2:W1:Y:S01]  /*0750*/  SYNCS.EXCH.64 URZ, [UR6+0x30], UR4 ;  /* 0x0000300406ff75b2 */ /* 0x0004620008000100 */
[----:B------:R2:W1:Y:S01]  /*0760*/  SYNCS.EXCH.64 URZ, [UR6+0x28], UR8 ;  /* 0x0000280806ff75b2 */ /* 0x0004620008000100 */
[----:B------:R2:W1:Y:S02]  /*0770*/  SYNCS.EXCH.64 URZ, [UR6+0x38], UR4 ;  /* 0x0000380406ff75b2 */ /* 0x0004640008000100 */
[----:B--2---:R-:W-:Y:S01]  /*0780*/  NOP ;  /* 0x0000000000007918 */ /* 0x004fe20000000000 */
.L_x_10:
[----:B------:R-:W2:Y:S01]  /*0790*/  SHFL.IDX PT, R0, R2, RZ, 0x1f ;  /* 0x00001fff02007589 */ /* 0x000ea200000e0000 */
[----:B------:R-:W-:Y:S01]  /*07a0*/  NOP ;  /* 0x0000000000007918 */ /* 0x000fe20000000000 */
[----:B--2---:R-:W-:-:S13]  /*07b0*/  ISETP.NE.AND P0, PT, R0, 0x3, PT ;  /* 0x000000030000780c */ /* 0x004fda0003f05270 */
[----:B------:R-:W-:Y:S05]  /*07c0*/  @P0 BRA `(.L_x_11) ;  /* 0x0000000000300947 */ /* 0x000fea0003800000 */
[----:B-1----:R-:W1:Y:S01]  /*07d0*/  S2UR UR5, SR_CgaCtaId ;  /* 0x00000000000579c3 */ /* 0x002e620000008800 */
        /* <DEDUP_REMOVED lines=8> */
[----:B-1----:R2:W1:Y:S01]  /*0860*/  SYNCS.EXCH.64 URZ, [UR5+0x40], UR6 ;  /* 0x0000400605ff75b2 */ /* 0x0024620008000100 */
[----:B------:R2:W1:Y:S02]  /*0870*/  SYNCS.EXCH.64 URZ, [UR5+0x48], UR6 ;  /* 0x0000480605ff75b2 */ /* 0x0004640008000100 */
[----:B--2---:R-:W-:Y:S01]  /*0880*/  NOP ;  /* 0x0000000000007918 */ /* 0x004fe20000000000 */
.L_x_11:
[----:B------:R-:W2:Y:S01]  /*0890*/  SHFL.IDX PT, R0, R2, RZ, 0x1f ;  /* 0x00001fff02007589 */ /* 0x000ea200000e0000 */
[----:B------:R-:W-:Y:S01]  /*08a0*/  NOP ;  /* 0x0000000000007918 */ /* 0x000fe20000000000 */
[----:B--2---:R-:W-:-:S13]  /*08b0*/  ISETP.NE.AND P0, PT, R0, 0x4, PT ;  /* 0x000000040000780c */ /* 0x004fda0003f05270 */
[----:B------:R-:W-:Y:S05]  /*08c0*/  @P0 BRA `(.L_x_12) ;  /* 0x00000000004c0947 */ /* 0x000fea0003800000 */
[----:B-1----:R-:W1:Y:S01]  /*08d0*/  S2UR UR5, SR_CgaCtaId ;  /* 0x00000000000579c3 */ /* 0x002e620000008800 */
[----:B------:R-:W-:Y:S01]  /*08e0*/  UMOV UR7, 0x100 ;  /* 0x0000010000077882 */ /* 0x000fe20000000000 */
[----:B------:R-:W-:Y:S01]  /*08f0*/  UMOV UR6, 0x400 ;  /* 0x0000040000067882 */ /* 0x000fe20000000000 */
[----:B------:R-:W-:Y:S01]  /*0900*/  USEL UR7, UR7, 0xe0, UP3 ;  /* 0x000000e007077887 */ /* 0x000fe20009800000 */
[----:B------:R-:W-:Y:S01]  /*0910*/  UMOV UR4, 0x1 ;  /* 0x0000000100047882 */ /* 0x000fe20000000000 */
[----:B------:R-:W-:Y:S01]  /*0920*/  ELECT P0, URZ, PT ;  /* 0x0000000000ff782f */ /* 0x000fe20003800000 */
[----:B------:R-:W-:-:S04]  /*0930*/  UIADD3 UR8, UPT, UPT, -UR4, 0x100000, URZ ;  /* 0x0010000004087890 */ /* 0x000fc8000fffe1ff */
[----:B------:R-:W-:Y:S02]  /*0940*/  USHF.L.U32 UR9, UR8, 0xb, URZ ;  /* 0x0000000b08097899 */ /* 0x000fe400080006ff */
[----:B------:R-:W-:Y:S02]  /*0950*/  USHF.L.U32 UR8, UR8, 0x1, URZ ;  /* 0x0000000108087899 */ /* 0x000fe400080006ff */
[----:B-1----:R-:W-:Y:S02]  /*0960*/  ULEA UR5, UR5, UR6, 0x18 ;  /* 0x0000000605057291 */ /* 0x002fe4000f8ec0ff */
[----:B------:R-:W-:-:S04]  /*0970*/  UIADD3 UR6, UPT, UPT, -UR7, 0x100000, URZ ;  /* 0x0010000007067890 */ /* 0x000fc8000fffe1ff */
[----:B------:R-:W-:Y:S02]  /*0980*/  USHF.L.U32 UR7, UR6, 0xb, URZ ;  /* 0x0000000b06077899 */ /* 0x000fe400080006ff */
[----:B------:R-:W-:Y:S01]  /*0990*/  USHF.L.U32 UR6, UR6, 0x1, URZ ;  /* 0x0000000106067899 */ /* 0x000fe200080006ff */
[----:B------:R-:W1:Y:S03]  /*09a0*/  FENCE.VIEW.ASYNC.S ;  /* 0x00000000000073c6 */ /* 0x000e660000000000 */
[----:B-1----:R2:W1:Y:S08]  /*09b0*/  SYNCS.EXCH.64 URZ, [UR5+0x50], UR8 ;  /* 0x0000500805ff75b2 */ /* 0x0024700008000100 */
[----:B------:R2:W1:Y:S01]  /*09c0*/  SYNCS.EXCH.64 URZ, [UR5+0x60], UR6 ;  /* 0x0000600605ff75b2 */ /* 0x0004620008000100 */
[----:B------:R2:W1:Y:S01]  /*09d0*/  SYNCS.EXCH.64 URZ, [UR5+0x58], UR8 ;  /* 0x0000580805ff75b2 */ /* 0x0004620008000100 */
[----:B------:R2:W1:Y:S02]  /*09e0*/  SYNCS.EXCH.64 URZ, [UR5+0x68], UR6 ;  /* 0x0000680605ff75b2 */ /* 0x0004640008000100 */
[----:B--2---:R-:W-:Y:S01]  /*09f0*/  NOP ;  /* 0x0000000000007918 */ /* 0x004fe20000000000 */
.L_x_12:
        /* <DEDUP_REMOVED lines=20> */
[----:B------:R2:W1:Y:S01]  /*0b40*/  SYNCS.EXCH.64 URZ, [UR6+0x98], UR4 ;  /* 0x0000980406ff75b2 */ /* 0x0004620008000100 */
[----:B------:R2:W1:Y:S01]  /*0b50*/  SYNCS.EXCH.64 URZ, [UR6+0x80], UR8 ;  /* 0x0000800806ff75b2 */ /* 0x0004620008000100 */
[----:B------:R2:W1:Y:S01]  /*0b60*/  SYNCS.EXCH.64 URZ, [UR6+0xa0], UR4 ;  /* 0x0000a00406ff75b2 */ /* 0x0004620008000100 */
[----:B------:R2:W1:Y:S01]  /*0b70*/  SYNCS.EXCH.64 URZ, [UR6+0x88], UR8 ;  /* 0x0000880806ff75b2 */ /* 0x0004620008000100 */
[----:B------:R2:W1:Y:S02]  /*0b80*/  SYNCS.EXCH.64 URZ, [UR6+0xa8], UR4 ;  /* 0x0000a80406ff75b2 */ /* 0x0004640008000100 */
[----:B--2---:R-:W-:Y:S01]  /*0b90*/  NOP ;  /* 0x0000000000007918 */ /* 0x004fe20000000000 */
.L_x_13:
[----:B------:R-:W2:Y:S01]  /*0ba0*/  SHFL.IDX PT, R0, R2, RZ, 0x1f ;  /* 0x00001fff02007589 */ /* 0x000ea200000e0000 */
[----:B------:R-:W1:Y:S01]  /*0bb0*/  S2UR UR55, SR_CTAID.X ;  /* 0x00000000003779c3 */ /* 0x000e620000002500 */
[----:B------:R-:W-:-:S07]  /*0bc0*/  NOP ;  /* 0x0000000000007918 */ /* 0x000fce0000000000 */
[----:B------:R-:W1:Y:S01]  /*0bd0*/  S2UR UR54, SR_CTAID.Y ;  /* 0x00000000003679c3 */ /* 0x000e620000002600 */
[----:B--2---:R-:W-:-:S13]  /*0be0*/  ISETP.NE.AND P0, PT, R0, 0x3, PT ;  /* 0x000000030000780c */ /* 0x004fda0003f05270 */
[----:B-1----:R-:W-:Y:S05]  /*0bf0*/  @P0 BRA `(.L_x_14) ;  /* 0x0000000000380947 */ /* 0x002fea0003800000 */
        /* <DEDUP_REMOVED lines=9> */
[----:B-1----:R1:W2:Y:S01]  /*0c90*/  SYNCS.EXCH.64 URZ, [UR5+0xb0], UR6 ;  /* 0x0000b00605ff75b2 */ /* 0x0022a20008000100 */
[----:B------:R1:W1:Y:S01]  /*0ca0*/  SYNCS.EXCH.64 URZ, [UR5+0xc0], UR6 ;  /* 0x0000c00605ff75b2 */ /* 0x0002620008000100 */
[----:B------:R1:W1:Y:S01]  /*0cb0*/  SYNCS.EXCH.64 URZ, [UR5+0xb8], UR6 ;  /* 0x0000b80605ff75b2 */ /* 0x0002620008000100 */
[----:B------:R1:W1:Y:S01]  /*0cc0*/  SYNCS.EXCH.64 URZ, [UR5+0xc8], UR6 ;  /* 0x0000c80605ff75b2 */ /* 0x0002620008000100 */
[----:B------:R-:W-:Y:S01]  /*0cd0*/  NOP ;  /* 0x0000000000007918 */ /* 0x000fe20000000000 */
.L_x_14:
[----:B------:R-:W-:-:S05]  /*0ce0*/  CS2R.32 R3, SR_CgaSize ;  /* 0x0000000000037805 */ /* 0x000fca0000008a00 */
[----:B------:R-:W-:-:S05]  /*0cf0*/  IMAD R3, R3, -0xa0, RZ ;  /* 0xffffff6003037824 */ /* 0x000fca00078e02ff */
[----:B-1----:R-:W-:-:S14]  /*0d00*/  R2UR UR5, R3 ;  /* 0x00000000030572ca */ /* 0x002fdc00000e0000 */
[----:B------:R-:W1:Y:S01]  /*0d10*/  LDCU UR5, c[0x0][UR5+0x2b0] ;  /* 0x00005600050577ac */ /* 0x000e620008000800 */
[----:B------:R-:W-:Y:S01]  /*0d20*/  I2FP.F32.U32 R0, UR55 ;  /* 0x0000003700007c45 */ /* 0x000fe20008201000 */
[----:B------:R-:W-:Y:S01]  /*0d30*/  NOP ;  /* 0x0000000000007918 */ /* 0x000fe20000000000 */
[----:B------:R-:W-:Y:S02]  /*0d40*/  I2FP.F32.U32 R3, UR54 ;  /* 0x0000003600037c45 */ /* 0x000fe40008201000 */
[----:B------:R-:W-:-:S05]  /*0d50*/  CS2R.32 R2, SR_CgaSize ;  /* 0x0000000000027805 */ /* 0x000fca0000008a00 */
[----:B------:R-:W-:-:S05]  /*0d60*/  IMAD R2, R2, -0xa0, RZ ;  /* 0xffffff6002027824 */ /* 0x000fca00078e02ff */
[----:B------:R-:W-:-:S14]  /*0d70*/  R2UR UR4, R2 ;  /* 0x00000000020472ca */ /* 0x000fdc00000e0000 */
[----:B------:R-:W3:Y:S01]  /*0d80*/  LDCU UR4, c[0x0][UR4+0x2b4] ;  /* 0x00005680040477ac */ /* 0x000ee20008000800 */
[----:B------:R-:W2:Y:S01]  /*0d90*/  S2UR UR36, SR_CTAID.Z ;  /* 0x00000000002479c3 */ /* 0x000ea20000002700 */
[----:B------:R-:W4:Y:S01]  /*0da0*/  LDCU UR13, c[0x0][0xb24] ;  /* 0x00016480ff0d77ac */ /* 0x000f220008000800 */
[----:B-1----:R-:W-:Y:S01]  /*0db0*/  FMUL R0, R0, UR5 ;  /* 0x0000000500007c20 */ /* 0x002fe20008400000 */
[----:B------:R-:W-:-:S05]  /*0dc0*/  CS2R.32 R2, SR_CgaSize ;  /* 0x0000000000027805 */ /* 0x000fca0000008a00 */
[----:B------:R-:W-:-:S05]  /*0dd0*/  IMAD R2, R2, -0xa0, RZ ;  /* 0xffffff6002027824 */ /* 0x000fca00078e02ff */
[----:B------:R-:W-:-:S14]  /*0de0*/  R2UR UR5, R2 ;  /* 0x00000000020572ca */ /* 0x000fdc00000e0000 */
[----:B------:R-:W1:Y:S01]  /*0df0*/  LDCU UR5, c[0x0][UR5+0x2a0] ;  /* 0x00005400050577ac */ /* 0x000e620008000800 */
[----:B------:R3:W2:Y:S01]  /*0e00*/  F2I.U32.TRUNC.NTZ R2, R0 ;  /* 0x0000000000027305 */ /* 0x0006a2000020f000 */
[----:B----4-:R-:W-:Y:S01]  /*0e10*/  UISETP.GE.AND UP0, UPT, UR13, 0x1, UPT ;  /* 0x000000010d00788c */ /* 0x010fe2000bf06270 */
[----:B---3--:R-:W-:Y:S01]  /*0e20*/  FMUL R0, R3, UR4 ;  /* 0x0000000403007c20 */ /* 0x008fe20008400000 */
[----:B------:R-:W-:-:S06]  /*0e30*/  RPCMOV.32 Rpc.LO, R3 ;  /* 0x0000000300007352 */ /* 0x000fcc0000000000 */
[----:B------:R-:W-:-:S05]  /*0e40*/  CS2R.32 R3, SR_CgaSize ;  /* 0x0000000000037805 */ /* 0x000fca0000008a00 */
[----:B------:R-:W-:-:S05]  /*0e50*/  IMAD R3, R3, -0xa0, RZ ;  /* 0xffffff6003037824 */ /* 0x000fca00078e02ff */
[----:B------:R-:W-:Y:S02]  /*0e60*/  R2UR UR4, R3 ;  /* 0x00000000030472ca */ /* 0x000fe400000e0000 */
[----:B------:R-:W-:-:S12]  /*0e70*/  RPCMOV.32 R3, Rpc.LO ;  /* 0x0000000000037353 */ /* 0x000fd80000000000 */
[----:B------:R-:W3:Y:S01]  /*0e80*/  LDCU UR4, c[0x0][UR4+0x2a4] ;  /* 0x00005480040477ac */ /* 0x000ee20008000800 */
[----:B--2---:R-:W-:Y:S01]  /*0e90*/  R2UR UR49, R2 ;  /* 0x00000000023172ca */ /* 0x004fe200000e0000 */
[----:B------:R-:W2:-:S12]  /*0ea0*/  F2I.U32.TRUNC.NTZ R0, R0 ;  /* 0x0000000000007305 */ /* 0x000e98000020f000 */
[----:B------:R-:W-:-:S04]  /*0eb0*/  UIADD3 UR49, UPT, UPT, -UR49, URZ, URZ ;  /* 0x000000ff31317290 */ /* 0x000fc8000fffe1ff */
[----:B-1----:R-:W-:Y:S01]  /*0ec0*/  UIMAD UR49, UR5, UR49, UR55 ;  /* 0x00000031053172a4 */ /* 0x002fe2000f8e0237 */
[----:B--2---:R-:W-:-:S13]  /*0ed0*/  R2UR UR48, R0 ;  /* 0x00000000003072ca */ /* 0x004fda00000e0000 */
[----:B------:R-:W-:-:S04]  /*0ee0*/  UIADD3 UR48, UPT, UPT, -UR48, URZ, URZ ;  /* 0x000000ff30307290 */ /* 0x000fc8000fffe1ff */
[----:B---3--:R-:W-:Y:S01]  /*0ef0*/  UIMAD UR48, UR4, UR48, UR54 ;  /* 0x00000030043072a4 */ /* 0x008fe2000f8e0236 */
[----:B------:R-:W-:Y:S06]  /*0f00*/  BAR.SYNC.DEFER_BLOCKING 0x0 ;  /* 0x0000000000007b1d */ /* 0x000fec0000010000 */
[----:B------:R-:W-:Y:S05]  /*0f10*/  BRA.U !UP0, `(.L_x_15) ;  /* 0x0000000108d47547 */ /* 0x000fea000b800000 */
[----:B------:R-:W1:Y:S01]  /*0f20*/  LDCU.128 UR4, c[0x0][0xb10] ;  /* 0x00016200ff0477ac */ /* 0x000e620008000c00 */
[----:B------:R-:W2:Y:S01]  /*0f30*/  LDCU UR15, c[0x0][0x370] ;  /* 0x00006e00ff0f77ac */ /* 0x000ea20008000800 */
[----:B------:R-:W3:Y:S01]  /*0f40*/  LDCU UR14, c[0x0][0x374] ;  /* 0x00006e80ff0e77ac */ /* 0x000ee20008000800 */
[----:B------:R-:W4:Y:S01]  /*0f50*/  LDCU UR11, c[0x0][0xb0c] ;  /* 0x00016180ff0b77ac */ /* 0x000f220008000800 */
[----:B------:R-:W4:Y:S01]  /*0f60*/  LDCU UR10, c[0x0][0xb20] ;  /* 0x00016400ff0a77ac */ /* 0x000f220008000800 */
[----:B------:R-:W4:Y:S01]  /*0f70*/  LDCU.64 UR8, c[0x0][0xb28] ;  /* 0x00016500ff0877ac */ /* 0x000f220008000a00 */
[----:B-1----:R-:W-:Y:S02]  /*0f80*/  UISETP.NE.AND UP0, UPT, UR6, 0x1, UPT ;  /* 0x000000010600788c */ /* 0x002fe4000bf05270 */
[----:B---3--:R-:W-:Y:S02]  /*0f90*/  UIMAD.WIDE.U32 UR18, UR14, UR7, URZ ;  /* 0x000000070e1272a5 */ /* 0x008fe4000f8e00ff */
[----:B--2---:R-:W-:-:S02]  /*0fa0*/  UIMAD.WIDE.U32 UR16, UR15, UR4, URZ ;  /* 0x000000040f1072a5 */ /* 0x004fc4000f8e00ff */
[----:B----4-:R-:W-:Y:S02]  /*0fb0*/  UISETP.NE.AND UP1, UPT, UR11, 0x1, UPT ;  /* 0x000000010b00788c */ /* 0x010fe4000bf25270 */
[----:B------:R-:W-:Y:S02]  /*0fc0*/  UIMAD.WIDE.U32 UR20, UR54, UR7, URZ ;  /* 0x00000007361472a5 */ /* 0x000fe4000f8e00ff */
[----:B------:R-:W-:Y:S01]  /*0fd0*/  UISETP.NE.AND UP4, UPT, UR13, 0x1, UPT ;  /* 0x000000010d00788c */ /* 0x000fe2000bf85270 */
[----:B------:R-:W-:Y:S01]  /*0fe0*/  UMOV UR7, UR19 ;  /* 0x0000001300077c82 */ /* 0x000fe20008000000 */
[----:B------:R-:W-:Y:S01]  /*0ff0*/  UMOV UR16, UR17 ;  /* 0x0000001100107c82 */ /* 0x000fe20008000000 */
[----:B------:R-:W-:Y:S02]  /*1000*/  @UP0 USHF.R.U32.HI UR14, URZ, UR10, UR7 ;  /* 0x0000000aff0e0299 */ /* 0x000fe40008011607 */
[----:B------:R-:W-:Y:S02]  /*1010*/  UIMAD.WIDE.U32 UR18, UR55, UR4, URZ ;  /* 0x00000004371272a5 */ /* 0x000fe4000f8e00ff */
[----:B------:R-:W-:-:S02]  /*1020*/  @UP1 USHF.R.U32.HI UR15, URZ, UR5, UR16 ;  /* 0x00000005ff0f1299 */ /* 0x000fc40008011610 */
[----:B------:R-:W-:Y:S02]  /*1030*/  UIMAD.WIDE.U32 UR16, UR14, UR8, URZ ;  /* 0x000000080e1072a5 */ /* 0x000fe4000f8e00ff */
[----:B------:R-:W-:Y:S01]  /*1040*/  UIMAD.WIDE.U32 UR22, UR15, UR8, URZ ;  /* 0x000000080f1672a5 */ /* 0x000fe2000f8e00ff */
[----:B------:R-:W-:Y:S01]  /*1050*/  UMOV UR20, UR21 ;  /* 0x0000001500147c82 */ /* 0x000fe20008000000 */
[----:B------:R-:W-:Y:S01]  /*1060*/  UMOV UR18, UR19 ;  /* 0x0000001300127c82 */ /* 0x000fe20008000000 */
[----:B------:R-:W-:Y:S02]  /*1070*/  USHF.R.U32.HI UR20, URZ, UR10, UR20 ;  /* 0x0000000aff147299 */ /* 0x000fe40008011614 */
[----:B------:R-:W-:Y:S02]  /*1080*/  UMOV UR16, UR17 ;  /* 0x0000001100107c82 */ /* 0x000fe40008000000 */
[----:B------:R-:W-:Y:S01]  /*1090*/  UMOV UR22, UR23 ;  /* 0x0000001700167c82 */ /* 0x000fe20008000000 */
[----:B------:R-:W-:-:S02]  /*10a0*/  @UP4 USHF.R.U32.HI UR14, URZ, UR9, UR16 ;  /* 0x00000009ff0e4299 */ /* 0x000fc40008011610 */
[----:B------:R-:W-:Y:S02]  /*10b0*/  USHF.R.U32.HI UR18, URZ, UR5, UR18 ;  /* 0x00000005ff127299 */ /* 0x000fe40008011612 */
[----:B------:R-:W-:Y:S02]  /*10c0*/  USEL UR20, UR54, UR20, !UP0 ;  /* 0x0000001436147287 */ /* 0x000fe4000c000000 */
[----:B------:R-:W-:Y:S02]  /*10d0*/  @UP4 USHF.R.U32.HI UR15, URZ, UR9, UR22 ;  /* 0x00000009ff0f4299 */ /* 0x000fe40008011616 */
[----:B------:R-:W-:Y:S02]  /*10e0*/  UIMAD UR14, UR14, UR13, URZ ;  /* 0x0000000d0e0e72a4 */ /* 0x000fe4000f8e02ff */
[----:B------:R-:W-:Y:S02]  /*10f0*/  USEL UR18, UR55, UR18, !UP1 ;  /* 0x0000001237127287 */ /* 0x000fe4000c800000 */
[----:B------:R-:W-:-:S02]  /*1100*/  UIMAD UR4, UR15, UR13, URZ ;  /* 0x0000000d0f0472a4 */ /* 0x000fc4000f8e02ff */
[----:B------:R-:W-:Y:S02]  /*1110*/  UISETP.GE.AND UP0, UPT, UR20, UR14, UPT ;  /* 0x0000000e1400728c */ /* 0x000fe4000bf06270 */
[----:B------:R-:W-:Y:S02]  /*1120*/  UIMAD.WIDE.U32 UR22, UR20, UR8, URZ ;  /* 0x00000008141672a5 */ /* 0x000fe4000f8e00ff */
[----:B------:R-:W-:Y:S02]  /*1130*/  UISETP.GE.OR UP0, UPT, UR18, UR4, UP0 ;  /* 0x000000041200728c */ /* 0x000fe40008706670 */
[----:B------:R-:W-:Y:S02]  /*1140*/  UIMAD.WIDE.U32 UR16, UR18, UR8, URZ ;  /* 0x00000008121072a5 */ /* 0x000fe4000f8e00ff */
[----:B------:R-:W-:Y:S01]  /*1150*/  UIADD3 UR5, UPT, UPT, -UR20, URZ, URZ ;  /* 0x000000ff14057290 */ /* 0x000fe2000fffe1ff */
[----:B------:R-:W-:Y:S01]  /*1160*/  UMOV UR4, UR23 ;  /* 0x0000001700047c82 */ /* 0x000fe20008000000 */
[----:B------:R-:W-:-:S02]  /*1170*/  UIADD3 UR7, UPT, UPT, -UR18, URZ, URZ ;  /* 0x000000ff12077290 */ /* 0x000fc4000fffe1ff */
[----:B------:R-:W-:-:S03]  /*1180*/  USHF.R.U32.HI UR4, URZ, UR9, UR4 ;  /* 0x00000009ff047299 */ /* 0x000fc60008011604 */
[----:B------:R-:W-:Y:S01]  /*1190*/  @!UP0 UMOV UR16, UR17 ;  /* 0x0000001100108c82 */ /* 0x000fe20008000000 */
[----:B------:R-:W-:Y:S02]  /*11a0*/  UIMAD UR5, UR6, UR5, UR54 ;  /* 0x00000005060572a4 */ /* 0x000fe4000f8e0236 */
[----:B------:R-:W-:Y:S02]  /*11b0*/  USEL UR4, UR20, UR4, !UP4 ;  /* 0x0000000414047287 */ /* 0x000fe4000e000000 */
[----:B------:R-:W-:Y:S02]  /*11c0*/  @!UP0 USHF.R.U32.HI UR9, URZ, UR9, UR16 ;  /* 0x00000009ff098299 */ /* 0x000fe40008011610 */
[----:B------:R-:W-:Y:S02]  /*11d0*/  UIADD3 UR8, UPT, UPT, -UR4, URZ, URZ ;  /* 0x000000ff04087290 */ /* 0x000fe4000fffe1ff */
[----:B------:R-:W-:Y:S02]  /*11e0*/  @!UP0 USEL UR9, UR18, UR9, !UP4 ;  /* 0x0000000912098287 */ /* 0x000fe4000e000000 */
[----:B------:R-:W-:-:S02]  /*11f0*/  UIMAD UR8, UR13, UR8, UR20 ;  /* 0x000000080d0872a4 */ /* 0x000fc4000f8e0214 */
[----:B------:R-:W-:Y:S02]  /*1200*/  @!UP0 UIADD3 UR4, UPT, UPT, UR4, -UR9, URZ ;  /* 0x8000000904048290 */ /* 0x000fe4000fffe0ff */
[----:B------:R-:W-:Y:S02]  /*1210*/  @!UP0 UIMAD UR8, UR8, UR15, UR9 ;  /* 0x0000000f080882a4 */ /* 0x000fe4000f8e0209 */
[----:B------:R-:W-:Y:S02]  /*1220*/  @!UP0 UIMAD UR20, UR4, UR13, UR18 ;  /* 0x0000000d041482a4 */ /* 0x000fe4000f8e0212 */
[----:B------:R-:W-:Y:S02]  /*1230*/  UIMAD UR7, UR11, UR7, UR55 ;  /* 0x000000070b0772a4 */ /* 0x000fe4000f8e0237 */
[----:B------:R-:W-:Y:S01]  /*1240*/  UIMAD UR54, UR20, UR6, UR5 ;  /* 0x00000006143672a4 */ /* 0x000fe2000f8e0205 */
[----:B------:R-:W-:Y:S02]  /*1250*/  @!UP0 UMOV UR18, UR8 ;  /* 0x0000000800128c82 */ /* 0x000fe40008000000 */
[----:B------:R-:W-:-:S12]  /*1260*/  UIMAD UR55, UR18, UR11, UR7 ;  /* 0x0000000b123772a4 */ /* 0x000fd8000f8e0207 */
.L_x_15:
[----:B------:R-:W1:Y:S01]  /*1270*/  LDCU UR4, c[0x0][0xb30] ;  /* 0x00016600ff0477ac */ /* 0x000e620008000800 */
[----:B------:R-:W2:Y:S01]  /*1280*/  S2UR UR7, SR_CgaCtaId ;  /* 0x00000000000779c3 */ /* 0x000ea20000008800 */
[----:B-1----:R-:W-:-:S09]  /*1290*/  UISETP.NE.AND UP0, UPT, UR4, 0x1, UPT ;  /* 0x000000010400788c */ /* 0x002fd2000bf05270 */
[----:B--2---:R-:W-:Y:S05]  /*12a0*/  BRA.U UP0, `(.L_x_16) ;  /* 0x0000000100447547 */ /* 0x004fea000b800000 */
[----:B------:R-:W1:Y:S01]  /*12b0*/  LDCU.128 UR8, c[0x0][0xb10] ;  /* 0x00016200ff0877ac */ /* 0x000e620008000c00 */
[----:B------:R-:W2:Y:S01]  /*12c0*/  LDCU UR5, c[0x0][0xb0c] ;  /* 0x00016180ff0577ac */ /* 0x000ea20008000800 */
[----:B------:R-:W3:Y:S01]  /*12d0*/  LDCU UR4, c[0x0][0xb20] ;  /* 0x00016400ff0477ac */ /* 0x000ee20008000800 */
[----:B-1----:R-:W-:Y:S02]  /*12e0*/  UIMAD.WIDE.U32 UR16, UR55, UR8, URZ ;  /* 0x00000008371072a5 */ /* 0x002fe4000f8e00ff */
[----:B------:R-:W-:Y:S02]  /*12f0*/  UIMAD.WIDE.U32 UR14, UR54, UR11, URZ ;  /* 0x0000000b360e72a5 */ /* 0x000fe4000f8e00ff */
[----:B--2---:R-:W-:Y:S02]  /*1300*/  UISETP.NE.AND UP1, UPT, UR5, 0x1, UPT ;  /* 0x000000010500788c */ /* 0x004fe4000bf25270 */
[----:B------:R-:W-:Y:S01]  /*1310*/  UISETP.NE.AND UP0, UPT, UR10, 0x1, UPT ;  /* 0x000000010a00788c */ /* 0x000fe2000bf05270 */
[----:B------:R-:W-:-:S02]  /*1320*/  UMOV UR6, UR17 ;  /* 0x0000001100067c82 */ /* 0x000fc40008000000 */
[----:B------:R-:W-:Y:S01]  /*1330*/  UMOV UR14, UR15 ;  /* 0x0000000f000e7c82 */ /* 0x000fe20008000000 */
[----:B------:R-:W-:Y:S02]  /*1340*/  USHF.R.U32.HI UR6, URZ, UR9, UR6 ;  /* 0x00000009ff067299 */ /* 0x000fe40008011606 */
[----:B---3--:R-:W-:Y:S02]  /*1350*/  USHF.R.U32.HI UR4, URZ, UR4, UR14 ;  /* 0x00000004ff047299 */ /* 0x008fe4000801160e */
[----:B------:R-:W-:Y:S02]  /*1360*/  USEL UR6, UR55, UR6, !UP1 ;  /* 0x0000000637067287 */ /* 0x000fe4000c800000 */
[----:B------:R-:W-:-:S04]  /*1370*/  USEL UR4, UR54, UR4, !UP0 ;  /* 0x0000000436047287 */ /* 0x000fc8000c000000 */
[----:B------:R-:W-:Y:S02]  /*1380*/  UIADD3 UR8, UPT, UPT, UR6, -UR4, URZ ;  /* 0x8000000406087290 */ /* 0x000fe4000fffe0ff */
[----:B------:R-:W-:Y:S02]  /*1390*/  UIADD3 UR4, UPT, UPT, -UR6, UR4, URZ ;  /* 0x0000000406047290 */ /* 0x000fe4000fffe1ff */
[----:B------:R-:W-:Y:S02]  /*13a0*/  UIMAD UR54, UR8, UR10, UR54 ;  /* 0x0000000a083672a4 */ /* 0x000fe4000f8e0236 */
[----:B------:R-:W-:-:S12]  /*13b0*/  UIMAD UR55, UR4, UR5, UR55 ;  /* 0x00000005043772a4 */ /* 0x000fd8000f8e0237 */
.L_x_16:
[----:B------:R-:W-:Y:S01]  /*13c0*/  BAR.SYNC.DEFER_BLOCKING 0x0 ;  /* 0x0000000000007b1d */ /* 0x000fe20000010000 */
[----:B------:R-:W-:Y:S01]  /*13d0*/  UISETP.NE.AND UP0, UPT, UR12, 0x2, UPT ;  /* 0x000000020c00788c */ /* 0x000fe2000bf05270 */
[----:B------:R-:W-:Y:S02]  /*13e0*/  ISETP.NE.OR P3, PT, R4, 0x2, !P3 ;  /* 0x000000020400780c */ /* 0x000fe40005f65670 */
[----:B------:R-:W-:Y:S02]  /*13f0*/  LOP3.LUT R14, R6, 0x1f, RZ, 0xc0, !PT ;  /* 0x0000001f060e7812 */ /* 0x000fe400078ec0ff */
[----:B------:R-:W1:Y:S04]  /*1400*/  LDCU UR13, c[0x0][0xb24] ;  /* 0x00016480ff0d77ac */ /* 0x000e680008000800 */
[----:B------:R-:W-:Y:S05]  /*1410*/  BRA.U UP0, `(.L_x_17) ;  /* 0x00000011009c7547 */ /* 0x000fea000b800000 */
[----:B------:R-:W2:Y:S01]  /*1420*/  LDCU UR30, c[0x0][0x38c] ;  /* 0x00007180ff1e77ac */ /* 0x000ea20008000800 */
[----:B------:R-:W-:Y:S01]  /*1430*/  PLOP3.LUT P1, PT, PT, PT, UP3, 0x80, 0x8 ;  /* 0x000000000008781c */ /* 0x000fe20003f2f038 */
[----:B------:R-:W-:Y:S01]  /*1440*/  HFMA2 R12, -RZ, RZ, 0, 0 ;  /* 0x00000000ff0c7431 */ /* 0x000fe200000001ff */
[----:B------:R-:W-:Y:S01]  /*1450*/  ISETP.EQ.OR P2, PT, R14, RZ, P3 ;  /* 0x000000ff0e00720c */ /* 0x000fe20001f42670 */
[----:B------:R-:W-:Y:S01]  /*1460*/  IMAD.MOV.U32 R0, RZ, RZ, 0x1 ;  /* 0x00000001ff007424 */ /* 0x000fe200078e00ff */
[----:B------:R-:W-:Y:S01]  /*1470*/  PLOP3.LUT P1, PT, P1, PT, PT, 0x8, 0x80 ;  /* 0x000000000080781c */ /* 0x000fe20000f2e170 */
[----:B------:R-:W-:Y:S01]  /*1480*/  IMAD.MOV.U32 R9, RZ, RZ, RZ ;  /* 0x000000ffff097224 */ /* 0x000fe200078e00ff */
[----:B------:R-:W-:Y:S01]  /*1490*/  MOV R11, 0x1 ;  /* 0x00000001000b7802 */ /* 0x000fe20000000f00 */
[----:B------:R-:W-:Y:S01]  /*14a0*/  IMAD.MOV.U32 R10, RZ, RZ, RZ ;  /* 0x000000ffff0a7224 */ /* 0x000fe200078e00ff */
[----:B------:R-:W3:Y:S01]  /*14b0*/  LDCU UR15, c[0x0][0x370] ;  /* 0x00006e00ff0f77ac */ /* 0x000ee20008000800 */
[----:B------:R-:W4:Y:S01]  /*14c0*/  LDCU.64 UR38, c[0x0][0x348] ;  /* 0x00006900ff2677ac */ /* 0x000f220008000a00 */
[----:B------:R-:W1:Y:S01]  /*14d0*/  LDCU UR14, c[0x0][0x374] ;  /* 0x00006e80ff0e77ac */ /* 0x000e620008000800 */
[----:B--2---:R-:W-:Y:S01]  /*14e0*/  UIADD3 UR4, UPT, UPT, UR30, 0x7f, URZ ;  /* 0x0000007f1e047890 */ /* 0x004fe2000fffe0ff */
[----:B------:R-:W-:-:S03]  /*14f0*/  UMOV UR23, URZ ;  /* 0x000000ff00177c82 */ /* 0x000fc60008000000 */
[----:B------:R-:W-:-:S04]  /*1500*/  USHF.R.S32.HI UR37, URZ, 0x1f, UR4 ;  /* 0x0000001fff257899 */ /* 0x000fc80008011404 */
[----:B------:R-:W-:Y:S02]  /*1510*/  ULEA.HI UR37, UR37, UR4, URZ, 0x7 ;  /* 0x0000000425257291 */ /* 0x000fe4000f8f38ff */
[----:B------:R-:W-:Y:S02]  /*1520*/  UIADD3 UR4, UPT, UPT, UR30, -0x1, URZ ;  /* 0xffffffff1e047890 */ /* 0x000fe4000fffe0ff */
[----:B------:R-:W-:Y:S02]  /*1530*/  USHF.R.S32.HI UR37, URZ, 0x7, UR37 ;  /* 0x00000007ff257899 */ /* 0x000fe40008011425 */
[----:B------:R-:W-:Y:S02]  /*1540*/  UISETP.GE.U32.AND UP1, UPT, UR4, -0xff, UPT ;  /* 0xffffff010400788c */ /* 0x000fe4000bf26070 */
[----:B------:R-:W-:Y:S02]  /*1550*/  UISETP.LT.U32.AND UP0, UPT, UR37, 0x2, UPT ;  /* 0x000000022500788c */ /* 0x000fe4000bf01070 */
[----:B------:R-:W-:-:S02]  /*1560*/  UIADD3 UR30, UPT, UPT, UR30, 0xfe, URZ ;  /* 0x000000fe1e1e7890 */ /* 0x000fc4000fffe0ff */
[----:B------:R-:W-:-:S04]  /*1570*/  USEL UR31, UR37, 0x2, UP0 ;  /* 0x00000002251f7887 */ /* 0x000fc80008000000 */
[----:B------:R-:W-:Y:S02]  /*1580*/  UIADD3 UR6, UPT, UPT, UR31, -0x1, URZ ;  /* 0xffffffff1f067890 */ /* 0x000fe4000fffe0ff */
[----:B------:R-:W-:Y:S02]  /*1590*/  @UP1 UIADD3 UR6, UPT, UPT, UR31, URZ, URZ ;  /* 0x000000ff1f061290 */ /* 0x000fe4000fffe0ff */
[----:B------:R-:W-:Y:S02]  /*15a0*/  UIADD3 UR29, UPT, UPT, UR37, -UR31, URZ ;  /* 0x8000001f251d7290 */ /* 0x000fe4000fffe0ff */
[----:B-1-34-:R-:W-:-:S12]  /*15b0*/  UIADD3 UR6, UPT, UPT, UR6, 0x1, URZ ;  /* 0x0000000106067890 */ /* 0x01afd8000fffe0ff */
.L_x_35:
[----:B------:R-:W-:Y:S01]  /*15c0*/  UISETP.NE.AND UP0, UPT, UR7, URZ, UPT ;  /* 0x000000ff0700728c */ /* 0x000fe2000bf05270 */
[----:B------:R-:W1:Y:S08]  /*15d0*/  S2UR UR7, SR_CgaCtaId ;  /* 0x00000000000779c3 */ /* 0x000e700000008800 */
[----:B------:R-:W-:Y:S05]  /*15e0*/  BRA.U UP0, `(.L_x_18) ;  /* 0x0000000100347547 */ /* 0x000fea000b800000 */
[----:B------:R-:W2:Y:S01]  /*15f0*/  S2R R2, SR_CgaCtaId ;  /* 0x0000000000027919 */ /* 0x000ea20000008800 */
[----:B------:R-:W-:-:S04]  /*1600*/  MOV R3, 0x400 ;  /* 0x0000040000037802 */ /* 0x000fc80000000f00 */
[----:B--2---:R-:W-:Y:S02]  /*1610*/  LEA R2, R2, R3, 0x18 ;  /* 0x0000000302027211 */ /* 0x004fe400078ec0ff */
[----:B------:R-:W-:-:S03]  /*1620*/  SHF.L.U32 R3, R11, 0x1f, RZ ;  /* 0x0000001f0b037819 */ /* 0x000fc600000006ff */
[----:B------:R-:W-:-:S04]  /*1630*/  IMAD R2, R10, 0x8, R2 ;  /* 0x000000080a027824 */ /* 0x000fc800078e0202 */
[----:B------:R-:W2:Y:S02]  /*1640*/  SYNCS.PHASECHK.TRANS64.TRYWAIT P0, [R2+URZ+0xc0], R3 ;  /* 0x0000c003020075a7 */ /* 0x000ea400080011ff */
[----:B--2---:R-:W-:Y:S05]  /*1650*/  @!P0 BRA `(.L_x_19) ;  /* 0x0000008c003c8947 */ /* 0x004fea0003800000 */
.L_x_114:
[----:B------:R2:W-:Y:S02]  /*1660*/  SYNCS.ARRIVE.TRANS64.A1T0 RZ, [R2+URZ+0xb0], RZ ;  /* 0x0000b0ff02ff79a7 */ /* 0x0005e400081000ff */
[----:B--2---:R-:W-:-:S05]  /*1670*/  VIADD R2, R10, 0x1 ;  /* 0x000000010a027836 */ /* 0x004fca0000000000 */
[----:B------:R-:W-:-:S04]  /*1680*/  ISETP.NE.AND P0, PT, R2, 0x2, PT ;  /* 0x000000020200780c */ /* 0x000fc80003f05270 */
[----:B------:R-:W-:Y:S02]  /*1690*/  SEL R3, RZ, 0x1, P0 ;  /* 0x00000001ff037807 */ /* 0x000fe40000000000 */
[----:B------:R-:W-:Y:S02]  /*16a0*/  SEL R10, R2, RZ, P0 ;  /* 0x000000ff020a7207 */ /* 0x000fe40000000000 */
[----:B------:R-:W-:-:S07]  /*16b0*/  LOP3.LUT R11, R11, R3, RZ, 0x3c, !PT ;  /* 0x000000030b0b7212 */ /* 0x000fce00078e3cff */
.L_x_18:
[----:B------:R-:W-:Y:S01]  /*16c0*/  UMOV UR4, 0x400 ;  /* 0x0000040000047882 */ /* 0x000fe20000000000 */
[----:B------:R-:W-:Y:S01]  /*16d0*/  SHF.L.U32 R2, R0, 0x1f, RZ ;  /* 0x0000001f00027819 */ /* 0x000fe200000006ff */
[----:B-1----:R-:W-:Y:S02]  /*16e0*/  ULEA UR4, UR7, UR4, 0x18 ;  /* 0x0000000407047291 */ /* 0x002fe4000f8ec0ff */
[----:B------:R-:W-:Y:S02]  /*16f0*/  UISETP.GE.U32.AND UP0, UPT, UR30, 0xff, UPT ;  /* 0x000000ff1e00788c */ /* 0x000fe4000bf06070 */
[----:B------:R-:W-:Y:S02]  /*1700*/  ULEA UR5, UR23, UR4, 0x3 ;  /* 0x0000000417057291 */ /* 0x000fe4000f8e18ff */
[----:B------:R-:W-:Y:S02]  /*1710*/  USHF.L.U32 UR35, UR55, 0x6, URZ ;  /* 0x0000000637237899 */ /* 0x000fe400080006ff */
[----:B------:R-:W-:Y:S01]  /*1720*/  UIMAD UR19, UR54, 0xf0, URZ ;  /* 0x000000f0361378a4 */ /* 0x000fe2000f8e02ff */
[----:B------:R-:W-:-:S04]  /*1730*/  UMOV UR40, URZ ;  /* 0x000000ff00287c82 */ /* 0x000fc80008000000 */
[----:B------:R1:W2:Y:S01]  /*1740*/  SYNCS.PHASECHK.TRANS64.TRYWAIT P0, [UR5+0x10], R2 ;  /* 0x00001002ff0075a7 */ /* 0x0002a20008001105 */
[----:B------:R-:W-:Y:S06]  /*1750*/  BRA.U !UP0, `(.L_x_20) ;  /* 0x0000000108d87547 */ /* 0x000fec000b800000 */
[----:B------:R-:W-:Y:S01]  /*1760*/  UMOV UR41, URZ ;  /* 0x000000ff00297c82 */ /* 0x000fe20008000000 */
[----:B------:R-:W-:-:S05]  /*1770*/  UMOV UR5, UR23 ;  /* 0x0000001700057c82 */ /* 0x000fca0008000000 */
.L_x_25:
[----:B--2---:R-:W-:Y:S01]  /*1780*/  @!P3 MOV R3, 0x13000 ;  /* 0x000130000003b802 */ /* 0x004fe20000000f00 */
[----:B------:R-:W-:Y:S01]  /*1790*/  ULEA UR33, UR5, UR4, 0x3 ;  /* 0x0000000405217291 */ /* 0x000fe2000f8e18ff */
[----:B--2-4-:R-:W-:Y:S11]  /*17a0*/  @P0 BRA `(.L_x_21) ;  /* 0x00000000000c0947 */ /* 0x014ff60003800000 */
[----:B-1----:R-:W-:Y:S04]  /*17b0*/  SHF.L.U32 R2, R0, 0x1f, RZ ;  /* 0x0000001f00027819 */ /* 0x002fe800000006ff */
[----:B------:R-:W1:Y:S02]  /*17c0*/  SYNCS.PHASECHK.TRANS64.TRYWAIT P0, [UR33+0x10], R2 ;  /* 0x00001002ff0075a7 */ /* 0x000e640008001121 */
[----:B-1----:R-:W-:Y:S05]  /*17d0*/  @!P0 BRA `(.L_x_22) ;  /* 0x0000008800f08947 */ /* 0x002fea0003800000 */
.L_x_21:
[----:B------:R2:W-:Y:S01]  /*17e0*/  @!P3 SYNCS.ARRIVE.TRANS64 RZ, [UR33], R3 ;  /* 0x00000003ffffb9a7 */ /* 0x0005e20008000021 */
[----:B------:R-:W-:Y:S04]  /*17f0*/  BSSY.RECONVERGENT B0, `(.L_x_23) ;  /* 0x0000003000007945 */ /* 0x000fe80003800200 */
[----:B------:R-:W-:Y:S05]  /*1800*/  @P2 BRA `(.L_x_24) ;  /* 0x0000000000042947 */ /* 0x000fea0003800000 */
[----:B------:R-:W-:Y:S05]  /*1810*/  BPT.TRAP 0x1 ;  /* 0x000000040000795c */ /* 0x000fea0000300000 */
.L_x_24:
[----:B------:R-:W-:Y:S05]  /*1820*/  BSYNC.RECONVERGENT B0 ;  /* 0x0000000000007941 */ /* 0x000fea0003800200 */
.L_x_23:
[----:B------:R-:W-:Y:S02]  /*1830*/  UIADD3 UR23, UPT, UPT, UR5, 0x1, URZ ;  /* 0x0000000105177890 */ /* 0x000fe4000fffe0ff */
[----:B------:R-:W-:Y:S02]  /*1840*/  UIADD3 UR46, UP1, UPT, UR38, 0x80, URZ ;  /* 0x00000080262e7890 */ /* 0x000fe4000ff3e0ff */
[----:B------:R-:W-:Y:S02]  /*1850*/  UISETP.NE.AND UP0, UPT, UR23, 0x2, UPT ;  /* 0x000000021700788c */ /* 0x000fe4000bf05270 */
[----:B------:R-:W-:Y:S02]  /*1860*/  ULEA UR24, UR5, UR4, 0xe ;  /* 0x0000000405187291 */ /* 0x000fe4000f8e70ff */
[----:B------:R-:W-:Y:S02]  /*1870*/  USEL UR9, URZ, 0x1, UP0 ;  /* 0x00000001ff097887 */ /* 0x000fe40008000000 */
[----:B------:R-:W-:Y:S02]  /*1880*/  USEL UR23, UR23, URZ, UP0 ;  /* 0x000000ff17177287 */ /* 0x000fe40008000000 */
[----:B------:R-:W-:Y:S02]  /*1890*/  USHF.L.U32 UR34, UR41, 0x7, URZ ;  /* 0x0000000729227899 */ /* 0x000fe400080006ff */
[----:B------:R-:W-:Y:S01]  /*18a0*/  ULEA UR8, UR23, UR4, 0x3 ;  /* 0x0000000417087291 */ /* 0x000fe2000f8e18ff */
[----:B------:R-:W-:Y:S01]  /*18b0*/  LOP3.LUT R0, R0, UR9, RZ, 0x3c, !PT ;  /* 0x0000000900007c12 */ /* 0x000fe2000f8e3cff */
[----:B------:R-:W-:Y:S02]  /*18c0*/  UIADD3.X UR47, UPT, UPT, URZ, UR39, URZ, UP1, !UPT ;  /* 0x00000027ff2f7290 */ /* 0x000fe40008ffe4ff */
[----:B------:R-:W-:Y:S01]  /*18d0*/  UIADD3 UR32, UPT, UPT, UR24, 0xf300, URZ ;  /* 0x0000f30018207890 */ /* 0x000fe2000fffe0ff */
[----:B-1----:R-:W-:Y:S01]  /*18e0*/  SHF.L.U32 R2, R0, 0x1f, RZ ;  /* 0x0000001f00027819 */ /* 0x002fe200000006ff */
[----:B------:R-:W-:Y:S01]  /*18f0*/  UIADD3 UR26, UPT, UPT, UR34, 0x40, URZ ;  /* 0x00000040221a7890 */ /* 0x000fe2000fffe0ff */
[----:B------:R-:W-:Y:S02]  /*1900*/  UMOV UR44, 0x0 ;  /* 0x00000000002c7882 */ /* 0x000fe40000000000 */
[----:B------:R3:W4:Y:S01]  /*1910*/  SYNCS.PHASECHK.TRANS64.TRYWAIT P0, [UR8+0x10], R2 ;  /* 0x00001002ff0075a7 */ /* 0x0007220008001108 */
[----:B------:R-:W-:Y:S01]  /*1920*/  UMOV UR45, 0x10000000 ;  /* 0x10000000002d7882 */ /* 0x000fe20000000000 */
[----:B------:R-:W-:Y:S02]  /*1930*/  UIADD3 UR24, UPT, UPT, UR24, 0x11300, URZ ;  /* 0x0001130018187890 */ /* 0x000fe4000fffe0ff */
[----:B------:R3:W-:Y:S01]  /*1940*/  UTMALDG.3D [UR32], [UR46], desc[UR44] ;  /* 0x00002c202e0075b4 */ /* 0x0007e20008011000 */
[----:B------:R-:W-:Y:S02]  /*1950*/  UIADD3 UR42, UP0, UPT, UR38, 0x180, URZ ;  /* 0x00000180262a7890 */ /* 0x000fe4000ff1e0ff */
[----:B------:R-:W-:Y:S01]  /*1960*/  UIMAD UR8, UR5, 0xf000, UR4 ;  /* 0x0000f000050878a4 */ /* 0x000fe2000f8e0204 */
[----:B------:R-:W-:Y:S01]  /*1970*/  UMOV UR25, UR33 ;  /* 0x0000002100197c82 */ /* 0x000fe20008000000 */
[----:B------:R-:W-:Y:S01]  /*1980*/  UMOV UR27, UR35 ;  /* 0x00000023001b7c82 */ /* 0x000fe20008000000 */
[----:B------:R-:W-:Y:S01]  /*1990*/  UMOV UR28, UR36 ;  /* 0x00000024001c7c82 */ /* 0x000fe20008000000 */
[----:B------:R-:W-:Y:S01]  /*19a0*/  UIADD3.X UR43, UPT, UPT, URZ, UR39, URZ, UP0, !UPT ;  /* 0x00000027ff2b7290 */ /* 0x000fe200087fe4ff */
[----:B------:R3:W-:Y:S01]  /*19b0*/  UTMALDG.3D [UR24], [UR46], desc[UR44] ;  /* 0x00002c182e0075b4 */ /* 0x0007e20008011000 */
[----:B------:R-:W-:Y:S01]  /*19c0*/  UIADD3 UR16, UPT, UPT, UR8, 0x17300, URZ ;  /* 0x0001730008107890 */ /* 0x000fe2000fffe0ff */
[----:B------:R-:W-:Y:S01]  /*19d0*/  UMOV UR17, UR33 ;  /* 0x0000002100117c82 */ /* 0x000fe20008000000 */
[----:B------:R-:W-:Y:S01]  /*19e0*/  UMOV UR20, UR36 ;  /* 0x0000002400147c82 */ /* 0x000fe20008000000 */
[----:B------:R-:W-:Y:S01]  /*19f0*/  UMOV UR18, UR34 ;  /* 0x0000002200127c82 */ /* 0x000fe20008000000 */
[----:B------:R-:W-:Y:S01]  /*1a00*/  UIADD3 UR8, UPT, UPT, UR8, 0x1eb00, URZ ;  /* 0x0001eb0008087890 */ /* 0x000fe2000fffe0ff */
[----:B------:R-:W-:Y:S01]  /*1a10*/  UMOV UR11, UR19 ;  /* 0x00000013000b7c82 */ /* 0x000fe20008000000 */
[----:B------:R-:W-:Y:S03]  /*1a20*/  UMOV UR12, UR36 ;  /* 0x00000024000c7c82 */ /* 0x000fe60008000000 */
[----:B------:R3:W-:Y:S01]  /*1a30*/  UTMALDG.3D [UR16], [UR42], desc[UR44] ;  /* 0x00002c102a0075b4 */ /* 0x0007e20008011000 */
[----:B------:R-:W-:Y:S01]  /*1a40*/  UIADD3 UR41, UPT, UPT, UR41, 0x1, URZ ;  /* 0x0000000129297890 */ /* 0x000fe2000fffe0ff */
[----:B------:R-:W-:Y:S01]  /*1a50*/  UMOV UR9, UR33 ;  /* 0x0000002100097c82 */ /* 0x000fe20008000000 */
[----:B------:R-:W-:Y:S02]  /*1a60*/  UMOV UR10, UR26 ;  /* 0x0000001a000a7c82 */ /* 0x000fe40008000000 */
[----:B------:R-:W-:Y:S01]  /*1a70*/  UISETP.NE.AND UP0, UPT, UR41, UR6, UPT ;  /* 0x000000062900728c */ /* 0x000fe2000bf05270 */
[----:B------:R-:W-:Y:S01]  /*1a80*/  UMOV UR40, UR6 ;  /* 0x0000000600287c82 */ /* 0x000fe20008000000 */
[----:B------:R3:W-:Y:S01]  /*1a90*/  UTMALDG.3D [UR8], [UR42], desc[UR44] ;  /* 0x00002c082a0075b4 */ /* 0x0007e20008011000 */
[----:B------:R-:W-:Y:S06]  /*1aa0*/  UMOV UR5, UR23 ;  /* 0x0000001700057c82 */ /* 0x000fec0008000000 */
[----:B---3--:R-:W-:Y:S05]  /*1ab0*/  BRA.U UP0, `(.L_x_25) ;  /* 0xfffffffd00307547 */ /* 0x008fea000b83ffff */
.L_x_20:
[----:B------:R-:W-:Y:S01]  /*1ac0*/  ULEA UR5, UR23, UR4, 0x3 ;  /* 0x0000000417057291 */ /* 0x000fe2000f8e18ff */
[----:B-1----:R-:W-:Y:S01]  /*1ad0*/  SHF.L.U32 R2, R0, 0x1f, RZ ;  /* 0x0000001f00027819 */ /* 0x002fe200000006ff */
[----:B------:R-:W-:Y:S01]  /*1ae0*/  @!P1 SYNCS.ARRIVE.TRANS64.A1T0 RZ, [UR4+0x48], RZ ;  /* 0x000048ffffff99a7 */ /* 0x000fe20008100004 */
[----:B------:R-:W-:-:S06]  /*1af0*/  UISETP.GT.AND UP0, UPT, UR37, UR31, UPT ;  /* 0x0000001f2500728c */ /* 0x000fcc000bf04270 */
[----:B--2-4-:R1:W2:Y:S03]  /*1b00*/  SYNCS.PHASECHK.TRANS64.TRYWAIT P0, [UR5+0x10], R2 ;  /* 0x00001002ff0075a7 */ /* 0x0142a60008001105 */
[----:B------:R-:W-:Y:S05]  /*1b10*/  BRA.U !UP0, `(.L_x_26) ;  /* 0x0000000108d47547 */ /* 0x000fea000b800000 */
[----:B------:R-:W-:Y:S01]  /*1b20*/  UIADD3 UR41, UPT, UPT, UR29, UR40, URZ ;  /* 0x000000281d297290 */ /* 0x000fe2000fffe0ff */
[----:B------:R-:W-:-:S11]  /*1b30*/  UMOV UR5, UR23 ;  /* 0x0000001700057c82 */ /* 0x000fd60008000000 */
.L_x_31:
[----:B--2---:R-:W-:Y:S01]  /*1b40*/  @!P3 MOV R3, 0x13000 ;  /* 0x000130000003b802 */ /* 0x004fe20000000f00 */
[----:B------:R-:W-:Y:S01]  /*1b50*/  ULEA UR33, UR5, UR4, 0x3 ;  /* 0x0000000405217291 */ /* 0x000fe2000f8e18ff */
[----:B--2-4-:R-:W-:Y:S11]  /*1b60*/  @P0 BRA `(.L_x_27) ;  /* 0x00000000000c0947 */ /* 0x014ff60003800000 */
[----:B-1----:R-:W-:Y:S04]  /*1b70*/  SHF.L.U32 R2, R0, 0x1f, RZ ;  /* 0x0000001f00027819 */ /* 0x002fe800000006ff */
[----:B------:R-:W1:Y:S02]  /*1b80*/  SYNCS.PHASECHK.TRANS64.TRYWAIT P0, [UR33+0x10], R2 ;  /* 0x00001002ff0075a7 */ /* 0x000e640008001121 */
[----:B-1----:R-:W-:Y:S05]  /*1b90*/  @!P0 BRA `(.L_x_28) ;  /* 0x0000008800188947 */ /* 0x002fea0003800000 */
.L_x_27:
[----:B------:R2:W-:Y:S01]  /*1ba0*/  @!P3 SYNCS.ARRIVE.TRANS64 RZ, [UR33], R3 ;  /* 0x00000003ffffb9a7 */ /* 0x0005e20008000021 */
[----:B------:R-:W-:Y:S04]  /*1bb0*/  BSSY.RECONVERGENT B0, `(.L_x_29) ;  /* 0x0000003000007945 */ /* 0x000fe80003800200 */
[----:B------:R-:W-:Y:S05]  /*1bc0*/  @P2 BRA `(.L_x_30) ;  /* 0x0000000000042947 */ /* 0x000fea0003800000 */
[----:B------:R-:W-:Y:S05]  /*1bd0*/  BPT.TRAP 0x1 ;  /* 0x000000040000795c */ /* 0x000fea0000300000 */
.L_x_30:
[----:B------:R-:W-:Y:S05]  /*1be0*/  BSYNC.RECONVERGENT B0 ;  /* 0x0000000000007941 */ /* 0x000fea0003800200 */
.L_x_29:
        /* <DEDUP_REMOVED lines=12> */
[----:B------:R-:W-:Y:S01]  /*1cb0*/  UMOV UR44, 0x0 ;  /* 0x00000000002c7882 */ /* 0x000fe20000000000 */
[----:B------:R-:W-:Y:S01]  /*1cc0*/  UMOV UR45, 0x10000000 ;  /* 0x10000000002d7882 */ /* 0x000fe20000000000 */
[----:B------:R-:W-:Y:S01]  /*1cd0*/  UIADD3 UR26, UPT, UPT, UR34, 0x40, URZ ;  /* 0x00000040221a7890 */ /* 0x000fe2000fffe0ff */
[----:B------:R3:W4:Y:S01]  /*1ce0*/  SYNCS.PHASECHK.TRANS64.TRYWAIT P0, [UR8+0x10], R2 ;  /* 0x00001002ff0075a7 */ /* 0x0007220008001108 */
[----:B------:R-:W-:Y:S02]  /*1cf0*/  UIADD3 UR24, UPT, UPT, UR24, 0x11300, URZ ;  /* 0x0001130018187890 */ /* 0x000fe4000fffe0ff */
[----:B------:R-:W-:Y:S01]  /*1d00*/  UIADD3 UR42, UP0, UPT, UR38, 0x180, URZ ;  /* 0x00000180262a7890 */ /* 0x000fe2000ff1e0ff */
[----:B------:R3:W-:Y:S01]  /*1d10*/  UTMALDG.3D [UR32], [UR46], desc[UR44] ;  /* 0x00002c202e0075b4 */ /* 0x0007e20008011000 */
        /* <DEDUP_REMOVED lines=14> */
[----:B------:R-:W-:Y:S01]  /*1e00*/  UMOV UR9, UR33 ;  /* 0x0000002100097c82 */ /* 0x000fe20008000000 */
[----:B------:R-:W-:Y:S01]  /*1e10*/  UMOV UR10, UR26 ;  /* 0x0000001a000a7c82 */ /* 0x000fe20008000000 */
[----:B------:R-:W-:Y:S01]  /*1e20*/  UIADD3 UR40, UPT, UPT, UR40, 0x1, URZ ;  /* 0x0000000128287890 */ /* 0x000fe2000fffe0ff */
[----:B------:R-:W-:Y:S03]  /*1e30*/  UMOV UR5, UR23 ;  /* 0x0000001700057c82 */ /* 0x000fe60008000000 */
[----:B------:R-:W-:Y:S01]  /*1e40*/  UISETP.NE.AND UP0, UPT, UR40, UR41, UPT ;  /* 0x000000292800728c */ /* 0x000fe2000bf05270 */
[----:B------:R3:W-:Y:S08]  /*1e50*/  UTMALDG.3D [UR8], [UR42], desc[UR44] ;  /* 0x00002c082a0075b4 */ /* 0x0007f00008011000 */
[----:B---3--:R-:W-:Y:S05]  /*1e60*/  BRA.U UP0, `(.L_x_31) ;  /* 0xfffffffd00347547 */ /* 0x008fea000b83ffff */
.L_x_26:
[C---:B--2---:R-:W-:Y:S01]  /*1e70*/  LEA R3, R9.reuse, UR4, 0x3 ;  /* 0x0000000409037c11 */ /* 0x044fe2000f8e18ff */
[----:B------:R-:W-:Y:S01]  /*1e80*/  NOP ;  /* 0x0000000000007918 */ /* 0x000fe20000000000 */
[----:B-1----:R-:W-:Y:S02]  /*1e90*/  SHF.L.U32 R2, R12, 0x1f, RZ ;  /* 0x0000001f0c027819 */ /* 0x002fe400000006ff */
[----:B------:R-:W-:Y:S02]  /*1ea0*/  LEA R4, R9, UR4, 0x4 ;  /* 0x0000000409047c11 */ /* 0x000fe4000f8e20ff */
[----:B----4-:R-:W1:Y:S02]  /*1eb0*/  SYNCS.PHASECHK.TRANS64.TRYWAIT P0, [R3+URZ+0x50], R2 ;  /* 0x00005002030075a7 */ /* 0x010e6400080011ff */
[----:B-1----:R-:W-:Y:S05]  /*1ec0*/  @!P0 BRA `(.L_x_32) ;  /* 0x0000008400648947 */ /* 0x002fea0003800000 */
.L_x_117:
[----:B------:R-:W2:Y:S01]  /*1ed0*/  LDS.128 R4, [R4+0xe0] ;  /* 0x0000e00004047984 */ /* 0x000ea20000000c00 */
[----:B------:R-:W-:Y:S01]  /*1ee0*/  UISETP.GE.AND UP0, UPT, UR13, 0x1, UPT ;  /* 0x000000010d00788c */ /* 0x000fe2000bf06270 */
[----:B------:R-:W-:Y:S01]  /*1ef0*/  @!PT LDS RZ, [RZ] ;  /* 0x00000000fffff984 */ /* 0x000fe20000000800 */
[----:B------:R-:W-:Y:S01]  /*1f00*/  @!PT LDS RZ, [RZ] ;  /* 0x00000000fffff984 */ /* 0x000fe20000000800 */
[----:B------:R-:W-:Y:S01]  /*1f10*/  @!PT LDS RZ, [RZ] ;  /* 0x00000000fffff984 */ /* 0x000fe20000000800 */
[----:B------:R-:W-:Y:S01]  /*1f20*/  @!PT LDS RZ, [RZ] ;  /* 0x00000000fffff984 */ /* 0x000fe20000000800 */
[----:B------:R3:W-:Y:S06]  /*1f30*/  MEMBAR.ALL.CTA ;  /* 0x0000000000007992 */ /* 0x0007ec0000008000 */
[----:B---3--:R-:W3:Y:S01]  /*1f40*/  FENCE.VIEW.ASYNC.S ;  /* 0x00000000000073c6 */ /* 0x008ee20000000000 */
[----:B--2---:R-:W-:-:S13]  /*1f50*/  LOP3.LUT P0, RZ, R6, 0x1, RZ, 0xc0, !PT ;  /* 0x0000000106ff7812 */ /* 0x004fda000780c0ff */
[----:B---3--:R-:W-:Y:S01]  /*1f60*/  VOTEU.ANY UP1, P0 ;  /* 0x0000000000ff7886 */ /* 0x008fe20000020100 */
[----:B------:R-:W-:-:S13]  /*1f70*/  PLOP3.LUT P0, PT, PT, PT, UP1, 0x80, 0x8 ;  /* 0x000000000008781c */ /* 0x000fda0003f0f018 */
[----:B-1----:R-:W-:Y:S02]  /*1f80*/  @P0 LOP3.LUT R2, R5, 0xffff, RZ, 0xc0, !PT ;  /* 0x0000ffff05020812 */ /* 0x002fe400078ec0ff */
[----:B------:R-:W-:Y:S02]  /*1f90*/  @P0 MOV R8, R4 ;  /* 0x0000000400080202 */ /* 0x000fe40000000f00 */
[----:B------:R-:W-:Y:S01]  /*1fa0*/  @P0 R2UR UR8, R2 ;  /* 0x00000000020802ca */ /* 0x000fe200000e0000 */
[----:B------:R-:W-:Y:S01]  /*1fb0*/  VIADD R2, R3, 0x60 ;  /* 0x0000006003027836 */ /* 0x000fe20000000000 */
[----:B------:R-:W-:Y:S02]  /*1fc0*/  @P0 SHF.R.U32.HI R4, RZ, 0x10, R5 ;  /* 0x00000010ff040819 */ /* 0x000fe40000011605 */
[----:B------:R-:W-:Y:S02]  /*1fd0*/  @P0 R2UR UR9, R8 ;  /* 0x00000000080902ca */ /* 0x000fe400000e0000 */
[----:B------:R-:W-:-:S02]  /*1fe0*/  PRMT R2, RZ, 0x654, R2 ;  /* 0x00000654ff027816 */ /* 0x000fc40000000002 */
[----:B------:R-:W-:Y:S02]  /*1ff0*/  @P0 R2UR UR5, R4 ;  /* 0x00000000040502ca */ /* 0x000fe400000e0000 */
[----:B------:R1:W-:Y:S03]  /*2000*/  SYNCS.ARRIVE.TRANS64.RED.A1T0 RZ, [R2+URZ], RZ ;  /* 0x000000ff02ff79a7 */ /* 0x0003e600081004ff */
[----:B------:R-:W-:-:S04]  /*2010*/  @UP1 UMOV UR21, UR8 ;  /* 0x0000000800151c82 */ /* 0x000fc80008000000 */
[----:B------:R-:W-:-:S04]  /*2020*/  @UP1 UMOV UR22, UR9 ;  /* 0x0000000900161c82 */ /* 0x000fc80008000000 */
[----:B------:R-:W-:Y:S01]  /*2030*/  @UP1 UMOV UR36, UR5 ;  /* 0x0000000500241c82 */ /* 0x000fe20008000000 */
[----:B------:R-:W-:Y:S05]  /*2040*/  BRA.U !UP0, `(.L_x_33) ;  /* 0x0000000108d47547 */ /* 0x000fea000b800000 */
[----:B------:R-:W2:Y:S01]  /*2050*/  LDCU.128 UR8, c[0x0][0xb10] ;  /* 0x00016200ff0877ac */ /* 0x000ea20008000c00 */
[----:B------:R-:W3:Y:S01]  /*2060*/  LDCU UR5, c[0x0][0xb20] ;  /* 0x00016400ff0577ac */ /* 0x000ee20008000800 */
[----:B------:R-:W4:Y:S01]  /*2070*/  LDCU UR12, c[0x0][0xb0c] ;  /* 0x00016180ff0c77ac */ /* 0x000f220008000800 */
[----:B------:R-:W1:Y:S01]  /*2080*/  LDCU.64 UR16, c[0x0][0xb28] ;  /* 0x00016500ff1077ac */ /* 0x000e620008000a00 */
[----:B------:R-:W-:Y:S02]  /*2090*/  UISETP.NE.AND UP3, UPT, UR13, 0x1, UPT ;  /* 0x000000010d00788c */ /* 0x000fe4000bf65270 */
[----:B--2---:R-:W-:Y:S02]  /*20a0*/  UIMAD.WIDE.U32 UR26, UR14, UR11, URZ ;  /* 0x0000000b0e1a72a5 */ /* 0x004fe4000f8e00ff */
[----:B------:R-:W-:Y:S02]  /*20b0*/  UIMAD.WIDE.U32 UR18, UR15, UR8, URZ ;  /* 0x000000080f1272a5 */ /* 0x000fe4000f8e00ff */
[----:B------:R-:W-:-:S02]  /*20c0*/  UIMAD.WIDE.U32 UR24, UR21, UR11, URZ ;  /* 0x0000000b151872a5 */ /* 0x000fc4000f8e00ff */
[----:B------:R-:W-:Y:S01]  /*20d0*/  UISETP.NE.AND UP0, UPT, UR10, 0x1, UPT ;  /* 0x000000010a00788c */ /* 0x000fe2000bf05270 */
[----:B------:R-:W-:Y:S02]  /*20e0*/  UMOV UR11, UR27 ;  /* 0x0000001b000b7c82 */ /* 0x000fe40008000000 */
[----:B------:R-:W-:Y:S01]  /*20f0*/  UMOV UR18, UR19 ;  /* 0x0000001300127c82 */ /* 0x000fe20008000000 */
[----:B---3--:R-:W-:Y:S02]  /*2100*/  USHF.R.U32.HI UR11, URZ, UR5, UR11 ;  /* 0x00000005ff0b7299 */ /* 0x008fe4000801160b */
[----:B----4-:R-:W-:Y:S02]  /*2110*/  UISETP.NE.AND UP2, UPT, UR12, 0x1, UPT ;  /* 0x000000010c00788c */ /* 0x010fe4000bf45270 */
[----:B------:R-:W-:Y:S02]  /*2120*/  USHF.R.U32.HI UR18, URZ, UR9, UR18 ;  /* 0x00000009ff127299 */ /* 0x000fe40008011612 */
[----:B------:R-:W-:-:S02]  /*2130*/  USEL UR11, UR14, UR11, !UP0 ;  /* 0x0000000b0e0b7287 */ /* 0x000fc4000c000000 */
[----:B------:R-:W-:Y:S02]  /*2140*/  USEL UR18, UR15, UR18, !UP2 ;  /* 0x000000120f127287 */ /* 0x000fe4000d000000 */
[----:B-1----:R-:W-:Y:S02]  /*2150*/  UIMAD.WIDE.U32 UR32, UR11, UR16, URZ ;  /* 0x000000100b2072a5 */ /* 0x002fe4000f8e00ff */
[----:B------:R-:W-:Y:S02]  /*2160*/  UIMAD.WIDE.U32 UR26, UR22, UR8, URZ ;  /* 0x00000008161a72a5 */ /* 0x000fe4000f8e00ff */
[----:B------:R-:W-:Y:S01]  /*2170*/  UIMAD.WIDE.U32 UR34, UR18, UR16, URZ ;  /* 0x00000010122272a5 */ /* 0x000fe2000f8e00ff */
[----:B------:R-:W-:Y:S02]  /*2180*/  UMOV UR24, UR25 ;  /* 0x0000001900187c82 */ /* 0x000fe40008000000 */
[----:B------:R-:W-:Y:S01]  /*2190*/  UMOV UR32, UR33 ;  /* 0x0000002100207c82 */ /* 0x000fe20008000000 */
[----:B------:R-:W-:-:S02]  /*21a0*/  USHF.R.U32.HI UR24, URZ, UR5, UR24 ;  /* 0x00000005ff187299 */ /* 0x000fc40008011618 */
[----:B------:R-:W-:Y:S01]  /*21b0*/  @UP3 USHF.R.U32.HI UR11, URZ, UR17, UR32 ;  /* 0x00000011ff0b3299 */ /* 0x000fe20008011620 */
[----:B------:R-:W-:Y:S01]  /*21c0*/  UMOV UR26, UR27 ;  /* 0x0000001b001a7c82 */ /* 0x000fe20008000000 */
[----:B------:R-:W-:Y:S01]  /*21d0*/  UMOV UR34, UR35 ;  /* 0x0000002300227c82 */ /* 0x000fe20008000000 */
[----:B------:R-:W-:Y:S02]  /*21e0*/  USHF.R.U32.HI UR26, URZ, UR9, UR26 ;  /* 0x00000009ff1a7299 */ /* 0x000fe4000801161a */
[----:B------:R-:W-:Y:S02]  /*21f0*/  USEL UR24, UR21, UR24, !UP0 ;  /* 0x0000001815187287 */ /* 0x000fe4000c000000 */
[----:B------:R-:W-:Y:S02]  /*2200*/  @UP3 USHF.R.U32.HI UR18, URZ, UR17, UR34 ;  /* 0x00000011ff123299 */ /* 0x000fe40008011622 */
[----:B------:R-:W-:Y:S02]  /*2210*/  UIMAD UR11, UR13, UR11, URZ ;  /* 0x0000000b0d0b72a4 */ /* 0x000fe4000f8e02ff */
[----:B------:R-:W-:-:S02]  /*2220*/  USEL UR26, UR22, UR26, !UP2 ;  /* 0x0000001a161a7287 */ /* 0x000fc4000d000000 */
[----:B------:R-:W-:Y:S02]  /*2230*/  UIMAD UR5, UR13, UR18, URZ ;  /* 0x000000120d0572a4 */ /* 0x000fe4000f8e02ff */
        /* <DEDUP_REMOVED lines=22> */
.L_x_33:
[----:B------:R-:W2:Y:S02]  /*23a0*/  LDCU UR5, c[0x0][0xb30] ;  /* 0x00016600ff0577ac */ /* 0x000ea40008000800 */
[----:B--2---:R-:W-:-:S09]  /*23b0*/  UISETP.NE.AND UP0, UPT, UR5, 0x1, UPT ;  /* 0x000000010500788c */ /* 0x004fd2000bf05270 */
[----:B------:R-:W-:Y:S05]  /*23c0*/  BRA.U UP0, `(.L_x_34) ;  /* 0x0000000100447547 */ /* 0x000fea000b800000 */
[----:B------:R-:W2:Y:S01]  /*23d0*/  LDCU.128 UR8, c[0x0][0xb10] ;  /* 0x00016200ff0877ac */ /* 0x000ea20008000c00 */
[----:B------:R-:W3:Y:S01]  /*23e0*/  LDCU UR12, c[0x0][0xb0c] ;  /* 0x00016180ff0c77ac */ /* 0x000ee20008000800 */
[----:B------:R-:W4:Y:S01]  /*23f0*/  LDCU UR5, c[0x0][0xb20] ;  /* 0x00016400ff0577ac */ /* 0x000f220008000800 */
[----:B--2---:R-:W-:Y:S02]  /*2400*/  UIMAD.WIDE.U32 UR18, UR22, UR8, URZ ;  /* 0x00000008161272a5 */ /* 0x004fe4000f8e00ff */
[----:B------:R-:W-:Y:S02]  /*2410*/  UIMAD.WIDE.U32 UR16, UR21, UR11, URZ ;  /* 0x0000000b151072a5 */ /* 0x000fe4000f8e00ff */
[----:B---3--:R-:W-:Y:S02]  /*2420*/  UISETP.NE.AND UP2, UPT, UR12, 0x1, UPT ;  /* 0x000000010c00788c */ /* 0x008fe4000bf45270 */
[----:B------:R-:W-:Y:S01]  /*2430*/  UISETP.NE.AND UP0, UPT, UR10, 0x1, UPT ;  /* 0x000000010a00788c */ /* 0x000fe2000bf05270 */
[----:B------:R-:W-:-:S02]  /*2440*/  UMOV UR8, UR19 ;  /* 0x0000001300087c82 */ /* 0x000fc40008000000 */
[----:B------:R-:W-:Y:S01]  /*2450*/  UMOV UR16, UR17 ;  /* 0x0000001100107c82 */ /* 0x000fe20008000000 */
[----:B------:R-:W-:Y:S02]  /*2460*/  USHF.R.U32.HI UR8, URZ, UR9, UR8 ;  /* 0x00000009ff087299 */ /* 0x000fe40008011608 */
[----:B----4-:R-:W-:Y:S02]  /*2470*/  USHF.R.U32.HI UR5, URZ, UR5, UR16 ;  /* 0x00000005ff057299 */ /* 0x010fe40008011610 */
[----:B------:R-:W-:Y:S02]  /*2480*/  USEL UR8, UR22, UR8, !UP2 ;  /* 0x0000000816087287 */ /* 0x000fe4000d000000 */
[----:B------:R-:W-:-:S04]  /*2490*/  USEL UR5, UR21, UR5, !UP0 ;  /* 0x0000000515057287 */ /* 0x000fc8000c000000 */
[----:B------:R-:W-:Y:S02]  /*24a0*/  UIADD3 UR9, UPT, UPT, UR8, -UR5, URZ ;  /* 0x8000000508097290 */ /* 0x000fe4000fffe0ff */
[----:B------:R-:W-:Y:S02]  /*24b0*/  UIADD3 UR5, UPT, UPT, -UR8, UR5, URZ ;  /* 0x0000000508057290 */ /* 0x000fe4000fffe1ff */
[----:B------:R-:W-:Y:S02]  /*24c0*/  UIMAD UR21, UR9, UR10, UR21 ;  /* 0x0000000a091572a4 */ /* 0x000fe4000f8e0215 */
[----:B------:R-:W-:-:S12]  /*24d0*/  UIMAD UR22, UR5, UR12, UR22 ;  /* 0x0000000c051672a4 */ /* 0x000fd8000f8e0216 */
.L_x_34:
[----:B-1----:R-:W-:Y:S01]  /*24e0*/  VIADD R2, R9, 0x1 ;  /* 0x0000000109027836 */ /* 0x002fe20000000000 */
[----:B------:R-:W-:Y:S01]  /*24f0*/  PLOP3.LUT P1, PT, PT, PT, PT, 0x80, 0x8 ;  /* 0x000000000008781c */ /* 0x000fe20003f2f070 */
[----:B------:R-:W-:Y:S02]  /*2500*/  UIADD3 UR55, UPT, UPT, UR22, UR49, URZ ;  /* 0x0000003116377290 */ /* 0x000fe4000fffe0ff */
[----:B------:R-:W-:Y:S01]  /*2510*/  UIADD3 UR54, UPT, UPT, UR21, UR48, URZ ;  /* 0x0000003015367290 */ /* 0x000fe2000fffe0ff */
[----:B------:R-:W-:-:S04]  /*2520*/  ISETP.NE.AND P0, PT, R2, 0x2, PT ;  /* 0x000000020200780c */ /* 0x000fc80003f05270 */
[----:B------:R-:W-:Y:S02]  /*2530*/  SEL R3, RZ, 0x1, P0 ;  /* 0x00000001ff037807 */ /* 0x000fe40000000000 */
[----:B------:R-:W-:Y:S02]  /*2540*/  SEL R9, R2, RZ, P0 ;  /* 0x000000ff02097207 */ /* 0x000fe40000000000 */
[----:B------:R-:W-:Y:S01]  /*2550*/  LOP3.LUT R12, R12, R3, RZ, 0x3c, !PT ;  /* 0x000000030c0c7212 */ /* 0x000fe200078e3cff */
[----:B------:R-:W-:Y:S06]  /*2560*/  BRA.U UP1, `(.L_x_35) ;  /* 0xfffffff101147547 */ /* 0x000fec000b83ffff */
[----:B------:R-:W-:Y:S01]  /*2570*/  UIADD3 UR5, UPT, UPT, UR4, 0x10, URZ ;  /* 0x0000001004057890 */ /* 0x000fe2000fffe0ff */
[----:B------:R-:W-:-:S03]  /*2580*/  SHF.L.U32 R2, R0, 0x1f, RZ ;  /* 0x0000001f00027819 */ /* 0x000fc600000006ff */
[----:B------:R-:W-:-:S09]  /*2590*/  ULEA UR4, UR23, UR5, 0x3 ;  /* 0x0000000517047291 */ /* 0x000fd2000f8e18ff */
[----:B------:R-:W1:Y:S02]  /*25a0*/  SYNCS.PHASECHK.TRANS64.TRYWAIT P0, [UR4], R2 ;  /* 0x00000002ff0075a7 */ /* 0x000e640008001104 */
[----:B-1----:R-:W-:Y:S05]  /*25b0*/  @!P0 BRA `(.L_x_36) ;  /* 0x0000007c00bc8947 */ /* 0x002fea0003800000 */
.L_x_119:
[----:B------:R-:W-:-:S04]  /*25c0*/  UIADD3 UR6, UPT, UPT, UR23, 0x1, URZ ;  /* 0x0000000117067890 */ /* 0x000fc8000fffe0ff */
[----:B------:R-:W-:-:S04]  /*25d0*/  UISETP.NE.AND UP0, UPT, UR6, 0x2, UPT ;  /* 0x000000020600788c */ /* 0x000fc8000bf05270 */
[----:B------:R-:W-:Y:S02]  /*25e0*/  USEL UR4, URZ, 0x1, UP0 ;  /* 0x00000001ff047887 */ /* 0x000fe40008000000 */
[----:B------:R-:W-:-:S04]  /*25f0*/  USEL UR6, UR6, URZ, UP0 ;  /* 0x000000ff06067287 */ /* 0x000fc80008000000 */
[----:B------:R-:W-:Y:S01]  /*2600*/  ULEA UR6, UR6, UR5, 0x3 ;  /* 0x0000000506067291 */ /* 0x000fe2000f8e18ff */
[----:B-1----:R-:W-:-:S04]  /*2610*/  LOP3.LUT R2, R0, UR4, RZ, 0x3c, !PT ;  /* 0x0000000400027c12 */ /* 0x002fc8000f8e3cff */
[----:B------:R-:W-:Y:S01]  /*2620*/  SHF.L.U32 R2, R2, 0x1f, RZ ;  /* 0x0000001f02027819 */ /* 0x000fe200000006ff */
[----:B------:R-:W-:-:S07]  /*2630*/  IMAD.U32 R0, RZ, RZ, UR6 ;  /* 0x00000006ff007e24 */ /* 0x000fce000f8e00ff */
.L_x_37:
[----:B-1----:R1:W2:Y:S02]  /*2640*/  SYNCS.PHASECHK.TRANS64.TRYWAIT P0, [R0+URZ], R2 ;  /* 0x00000002000075a7 */ /* 0x0022a400080011ff */
[----:B--2---:R-:W-:Y:S05]  /*2650*/  @!P0 NANOSLEEP.SYNCS 0x989680 ;  /* 0x009896800000895d */ /* 0x004fea0003900000 */
[----:B------:R-:W2:Y:S02]  /*2660*/  @!P0 SYNCS.PHASECHK.TRANS64 P0, [R0+URZ], R2 ;  /* 0x00000002000085a7 */ /* 0x000ea400080010ff */
[----:B--2---:R-:W-:Y:S05]  /*2670*/  @P0 EXIT ;  /* 0x000000000000094d */ /* 0x004fea0003800000 */
[----:B------:R-:W-:Y:S05]  /*2680*/  BRA `(.L_x_37) ;  /* 0xfffffffc00ec7947 */ /* 0x000fea000383ffff */
.L_x_17:
[----:B------:R-:W-:-:S04]  /*2690*/  UISETP.NE.AND UP0, UPT, UR7, URZ, UPT ;  /* 0x000000ff0700728c */ /* 0x000fc8000bf05270 */
[----:B------:R-:W-:-:S09]  /*26a0*/  UISETP.NE.OR UP0, UPT, UR12, 0x1, UP0 ;  /* 0x000000010c00788c */ /* 0x000fd20008705670 */
[----:B------:R-:W-:Y:S05]  /*26b0*/  BRA.U UP0, `(.L_x_38) ;  /* 0x0000000500507547 */ /* 0x000fea000b800000 */
[----:B------:R-:W-:Y:S01]  /*26c0*/  HFMA2 R9, -RZ, RZ, 0, 0 ;  /* 0x00000000ff097431 */ /* 0x000fe200000001ff */
[----:B------:R-:W-:Y:S01]  /*26d0*/  ISETP.NE.AND P2, PT, R14, RZ, PT ;  /* 0x000000ff0e00720c */ /* 0x000fe20003f45270 */
[----:B------:R-:W-:Y:S01]  /*26e0*/  IMAD.MOV.U32 R10, RZ, RZ, 0x1 ;  /* 0x00000001ff0a7424 */ /* 0x000fe200078e00ff */
[----:B------:R-:W-:Y:S01]  /*26f0*/  MOV R4, RZ ;  /* 0x000000ff00047202 */ /* 0x000fe20000000f00 */
[----:B------:R-:W-:Y:S01]  /*2700*/  IMAD.MOV.U32 R12, RZ, RZ, RZ ;  /* 0x000000ffff0c7224 */ /* 0x000fe200078e00ff */
[----:B------:R-:W-:Y:S01]  /*2710*/  UMOV UR4, 0x400 ;  /* 0x0000040000047882 */ /* 0x000fe20000000000 */
[----:B------:R-:W-:Y:S01]  /*2720*/  IMAD.MOV.U32 R11, RZ, RZ, RZ ;  /* 0x000000ffff0b7224 */ /* 0x000fe200078e00ff */
[----:B------:R-:W-:Y:S01]  /*2730*/  ULEA UR7, UR7, UR4, 0x18 ;  /* 0x0000000407077291 */ /* 0x000fe2000f8ec0ff */
[----:B------:R-:W-:-:S11]  /*2740*/  UMOV UR6, URZ ;  /* 0x000000ff00067c82 */ /* 0x000fd60008000000 */
.L_x_42:
[----:B------:R-:W-:Y:S02]  /*2750*/  LEA R0, R4, UR7, 0x3 ;  /* 0x0000000704007c11 */ /* 0x000fe4000f8e18ff */
[----:B------:R-:W-:-:S03]  /*2760*/  SHF.L.U32 R2, R11, 0x1f, RZ ;  /* 0x0000001f0b027819 */ /* 0x000fc600000006ff */
[----:B------:R-:W-:Y:S01]  /*2770*/  VIADD R3, R0, 0xc0 ;  /* 0x000000c000037836 */ /* 0x000fe20000000000 */
[----:B------:R-:W2:Y:S02]  /*2780*/  SYNCS.PHASECHK.TRANS64.TRYWAIT P0, [R0+URZ+0xb0], R2 ;  /* 0x0000b002000075a7 */ /* 0x000ea400080011ff */
[----:B--2---:R-:W-:Y:S05]  /*2790*/  @!P0 BRA `(.L_x_39) ;  /* 0x0000007c005c8947 */ /* 0x004fea0003800000 */
.L_x_120:
[----:B------:R-:W-:Y:S01]  /*27a0*/  ULEA UR5, UR6, UR7, 0x3 ;  /* 0x0000000706057291 */ /* 0x000fe2000f8e18ff */
[----:B--2---:R-:W-:Y:S01]  /*27b0*/  PRMT R0, RZ, 0x654, R3 ;  /* 0x00000654ff007816 */ /* 0x004fe20000000003 */
[----:B------:R-:W-:Y:S01]  /*27c0*/  @!P2 IMAD.MOV.U32 R5, RZ, RZ, 0x10 ;  /* 0x00000010ff05a424 */ /* 0x000fe200078e00ff */
[----:B------:R-:W-:Y:S01]  /*27d0*/  SHF.L.U32 R2, R10, 0x1f, RZ ;  /* 0x0000001f0a027819 */ /* 0x000fe200000006ff */
[----:B------:R-:W-:Y:S01]  /*27e0*/  UIADD3 UR4, UPT, UPT, UR5, 0x50, URZ ;  /* 0x0000005005047890 */ /* 0x000fe2000fffe0ff */
[----:B------:R2:W-:Y:S04]  /*27f0*/  SYNCS.ARRIVE.TRANS64.RED.A1T0 RZ, [R0+URZ], RZ ;  /* 0x000000ff00ff79a7 */ /* 0x0005e800081004ff */
[----:B------:R-:W3:Y:S01]  /*2800*/  SYNCS.PHASECHK.TRANS64.TRYWAIT P0, [UR5+0x60], R2 ;  /* 0x00006002ff0075a7 */ /* 0x000ee20008001105 */
[----:B--2---:R-:W-:-:S05]  /*2810*/  IMAD.U32 R0, RZ, RZ, UR4 ;  /* 0x00000004ff007e24 */ /* 0x004fca000f8e00ff */
[----:B------:R-:W-:Y:S01]  /*2820*/  PRMT R0, R14, 0x654, R0 ;  /* 0x000006540e007816 */ /* 0x000fe20000000000 */
[----:B---3--:R-:W-:Y:S06]  /*2830*/  @!P0 BRA `(.L_x_40) ;  /* 0x0000007c00488947 */ /* 0x008fec0003800000 */
.L_x_122:
[----:B------:R-:W-:Y:S01]  /*2840*/  ULEA UR4, UR6, UR7, 0x4 ;  /* 0x0000000706047291 */ /* 0x000fe2000f8e20ff */
[----:B------:R-:W-:Y:S01]  /*2850*/  SEL R13, R0, R13, !P2 ;  /* 0x0000000d000d7207 */ /* 0x000fe20005000000 */
[----:B------:R-:W-:Y:S01]  /*2860*/  UIADD3 UR5, UPT, UPT, UR5, 0x50, URZ ;  /* 0x0000005005057890 */ /* 0x000fe2000fffe0ff */
[----:B------:R-:W-:Y:S01]  /*2870*/  LEA R0, R9, UR7, 0x3 ;  /* 0x0000000709007c11 */ /* 0x000fe2000f8e18ff */
[----:B------:R-:W-:Y:S01]  /*2880*/  UIADD3 UR4, UPT, UPT, UR4, 0xe0, URZ ;  /* 0x000000e004047890 */ /* 0x000fe2000fffe0ff */
[----:B--2---:R-:W-:Y:S01]  /*2890*/  SHF.L.U32 R2, R12, 0x1f, RZ ;  /* 0x0000001f0c027819 */ /* 0x004fe200000006ff */
[----:B------:R2:W-:Y:S01]  /*28a0*/  @!P2 SYNCS.ARRIVE.TRANS64.RED RZ, [R13+URZ], R5 ;  /* 0x000000050dffa9a7 */ /* 0x0005e200080004ff */
[----:B------:R-:W-:Y:S01]  /*28b0*/  UIADD3 UR6, UPT, UPT, UR6, 0x1, URZ ;  /* 0x0000000106067890 */ /* 0x000fe2000fffe0ff */
[----:B------:R-:W-:-:S03]  /*28c0*/  VIADD R8, R4, 0x1 ;  /* 0x0000000104087836 */ /* 0x000fc60000000000 */
[----:B------:R-:W-:Y:S02]  /*28d0*/  UISETP.NE.AND UP0, UPT, UR6, 0x2, UPT ;  /* 0x000000020600788c */ /* 0x000fe4000bf05270 */
[----:B------:R-:W-:Y:S06]  /*28e0*/  UGETNEXTWORKID.BROADCAST [UR4], [UR5] ;  /* 0x00000000040073ca */ /* 0x000fec0008000100 */
[----:B------:R-:W-:Y:S01]  /*28f0*/  USEL UR4, URZ, 0x1, UP0 ;  /* 0x00000001ff047887 */ /* 0x000fe20008000000 */
[----:B------:R-:W-:Y:S01]  /*2900*/  ISETP.NE.AND P0, PT, R8, 0x2, PT ;  /* 0x000000020800780c */ /* 0x000fe20003f05270 */
[----:B------:R-:W-:Y:S01]  /*2910*/  USEL UR6, UR6, URZ, UP0 ;  /* 0x000000ff06067287 */ /* 0x000fe20008000000 */
[----:B------:R-:W3:Y:S03]  /*2920*/  SYNCS.PHASECHK.TRANS64.TRYWAIT P1, [R0+URZ+0x50], R2 ;  /* 0x00005002000075a7 */ /* 0x000ee600080211ff */
[----:B------:R-:W-:Y:S01]  /*2930*/  LOP3.LUT R10, R10, UR4, RZ, 0x3c, !PT ;  /* 0x000000040a0a7c12 */ /* 0x000fe2000f8e3cff */
[----:B--23--:R-:W-:Y:S07]  /*2940*/  @!P1 BRA `(.L_x_41) ;  /* 0x0000007c001c9947 */ /* 0x00cfee0003800000 */
.L_x_123:
[----:B--2---:R-:W-:Y:S01]  /*2950*/  LEA R2, R9, UR7, 0x4 ;  /* 0x0000000709027c11 */ /* 0x004fe2000f8e20ff */
[----:B------:R-:W-:-:S04]  /*2960*/  VIADD R0, R0, 0x60 ;  /* 0x0000006000007836 */ /* 0x000fc80000000000 */
[----:B------:R2:W3:Y:S01]  /*2970*/  LDS.128 R4, [R2+0xe0] ;  /* 0x0000e00002047984 */ /* 0x0004e20000000c00 */
[----:B------:R-:W-:Y:S01]  /*2980*/  PRMT R0, RZ, 0x654, R0 ;  /* 0x00000654ff007816 */ /* 0x000fe20000000000 */
[----:B------:R-:W-:Y:S01]  /*2990*/  @!PT LDS RZ, [RZ] ;  /* 0x00000000fffff984 */ /* 0x000fe20000000800 */
[----:B------:R-:W-:Y:S01]  /*29a0*/  @!PT LDS RZ, [RZ] ;  /* 0x00000000fffff984 */ /* 0x000fe20000000800 */
[----:B------:R-:W-:Y:S01]  /*29b0*/  @!PT LDS RZ, [RZ] ;  /* 0x00000000fffff984 */ /* 0x000fe20000000800 */
[----:B------:R-:W-:Y:S01]  /*29c0*/  @!PT LDS RZ, [RZ] ;  /* 0x00000000fffff984 */ /* 0x000fe20000000800 */
[----:B------:R4:W-:Y:S06]  /*29d0*/  MEMBAR.ALL.CTA ;  /* 0x0000000000007992 */ /* 0x0009ec0000008000 */
[----:B----4-:R-:W4:Y:S01]  /*29e0*/  FENCE.VIEW.ASYNC.S ;  /* 0x00000000000073c6 */ /* 0x010f220000000000 */
[----:B--2---:R-:W-:-:S04]  /*29f0*/  SEL R2, RZ, 0x1, P0 ;  /* 0x00000001ff027807 */ /* 0x004fc80000000000 */
[----:B------:R-:W-:Y:S01]  /*2a00*/  LOP3.LUT R11, R11, R2, RZ, 0x3c, !PT ;  /* 0x000000020b0b7212 */ /* 0x000fe200078e3cff */
[----:B----4-:R2:W-:Y:S01]  /*2a10*/  SYNCS.ARRIVE.TRANS64.RED.A1T0 RZ, [R0+URZ], RZ ;  /* 0x000000ff00ff79a7 */ /* 0x0105e200081004ff */
[----:B---3--:R-:W-:Y:S02]  /*2a20*/  LOP3.LUT P3, RZ, R6, 0x1, RZ, 0xc0, !PT ;  /* 0x0000000106ff7812 */ /* 0x008fe4000786c0ff */
[----:B------:R-:W-:Y:S01]  /*2a30*/  SEL R4, R8, RZ, P0 ;  /* 0x000000ff08047207 */ /* 0x000fe20000000000 */
[----:B--2---:R-:W-:-:S05]  /*2a40*/  VIADD R0, R9, 0x1 ;  /* 0x0000000109007836 */ /* 0x004fca0000000000 */
[----:B------:R-:W-:-:S04]  /*2a50*/  ISETP.NE.AND P1, PT, R0, 0x2, PT ;  /* 0x000000020000780c */ /* 0x000fc80003f25270 */
[----:B------:R-:W-:Y:S02]  /*2a60*/  SEL R3, RZ, 0x1, P1 ;  /* 0x00000001ff037807 */ /* 0x000fe40000800000 */
[----:B------:R-:W-:Y:S02]  /*2a70*/  SEL R9, R0, RZ, P1 ;  /* 0x000000ff00097207 */ /* 0x000fe40000800000 */
[----:B------:R-:W-:Y:S01]  /*2a80*/  LOP3.LUT R12, R12, R3, RZ, 0x3c, !PT ;  /* 0x000000030c0c7212 */ /* 0x000fe200078e3cff */
[----:B------:R-:W-:Y:S06]  /*2a90*/  @P3 BRA `(.L_x_42) ;  /* 0xfffffffc002c3947 */ /* 0x000fec000383ffff */
[----:B------:R-:W-:Y:S01]  /*2aa0*/  ULEA UR5, UR6, UR7, 0x3 ;  /* 0x0000000706057291 */ /* 0x000fe2000f8e18ff */
[----:B------:R-:W-:-:S08]  /*2ab0*/  SHF.L.U32 R0, R10, 0x1f, RZ ;  /* 0x0000001f0a007819 */ /* 0x000fd000000006ff */
[----:B------:R-:W2:Y:S02]  /*2ac0*/  SYNCS.PHASECHK.TRANS64 P0, [UR5+0x60], R0 ;  /* 0x00006000ff0075a7 */ /* 0x000ea40008001005 */
[----:B--2---:R-:W-:Y:S05]  /*2ad0*/  @P0 BRA `(.L_x_43) ;  /* 0x0000000000080947 */ /* 0x004fea0003800000 */
[----:B------:R-:W2:Y:S02]  /*2ae0*/  SYNCS.PHASECHK.TRANS64.TRYWAIT P0, [UR5+0x60], R0 ;  /* 0x00006000ff0075a7 */ /* 0x000ea40008001105 */
[----:B--2---:R-:W-:Y:S05]  /*2af0*/  @!P0 BRA `(.L_x_44) ;  /* 0x0000007800c48947 */ /* 0x004fea0003800000 */
.L_x_43:
[----:B------:R-:W-:-:S04]  /*2b00*/  UIADD3 UR4, UPT, UPT, UR6, 0x1, URZ ;  /* 0x0000000106047890 */ /* 0x000fc8000fffe0ff */
[----:B------:R-:W-:-:S04]  /*2b10*/  UISETP.NE.AND UP0, UPT, UR4, 0x2, UPT ;  /* 0x000000020400788c */ /* 0x000fc8000bf05270 */
[----:B------:R-:W-:Y:S02]  /*2b20*/  USEL UR8, URZ, 0x1, UP0 ;  /* 0x00000001ff087887 */ /* 0x000fe40008000000 */
[----:B------:R-:W-:-:S04]  /*2b30*/  USEL UR4, UR4, URZ, UP0 ;  /* 0x000000ff04047287 */ /* 0x000fc80008000000 */
[----:B------:R-:W-:Y:S01]  /*2b40*/  ULEA UR4, UR4, UR7, 0x3 ;  /* 0x0000000704047291 */ /* 0x000fe2000f8e18ff */
[----:B--2---:R-:W-:-:S04]  /*2b50*/  LOP3.LUT R2, R10, UR8, RZ, 0x3c, !PT ;  /* 0x000000080a027c12 */ /* 0x004fc8000f8e3cff */
[----:B------:R-:W-:-:S04]  /*2b60*/  SHF.L.U32 R0, R2, 0x1f, RZ ;  /* 0x0000001f02007819 */ /* 0x000fc800000006ff */
[----:B------:R-:W2:Y:S02]  /*2b70*/  SYNCS.PHASECHK.TRANS64 P0, [UR4+0x60], R0 ;  /* 0x00006000ff0075a7 */ /* 0x000ea40008001004 */
[----:B-12---:R-:W-:Y:S05]  /*2b80*/  @P0 EXIT ;  /* 0x000000000000094d */ /* 0x006fea0003800000 */
[----:B------:R-:W-:Y:S02]  /*2b90*/  SHF.L.U32 R2, R2, 0x1f, RZ ;  /* 0x0000001f02027819 */ /* 0x000fe400000006ff */
[----:B------:R-:W-:-:S07]  /*2ba0*/  MOV R0, UR4 ;  /* 0x0000000400007c02 */ /* 0x000fce0008000f00 */
.L_x_45:
[----:B-1----:R1:W2:Y:S02]  /*2bb0*/  SYNCS.PHASECHK.TRANS64.TRYWAIT P0, [R0+URZ+0x60], R2 ;  /* 0x00006002000075a7 */ /* 0x0022a400080011ff */
[----:B--2---:R-:W-:Y:S05]  /*2bc0*/  @!P0 NANOSLEEP.SYNCS 0x989680 ;  /* 0x009896800000895d */ /* 0x004fea0003900000 */
[----:B------:R-:W2:Y:S02]  /*2bd0*/  @!P0 SYNCS.PHASECHK.TRANS64 P0, [R0+URZ+0x60], R2 ;  /* 0x00006002000085a7 */ /* 0x000ea400080010ff */
[----:B--2---:R-:W-:Y:S05]  /*2be0*/  @P0 EXIT ;  /* 0x000000000000094d */ /* 0x004fea0003800000 */
[----:B------:R-:W-:Y:S05]  /*2bf0*/  BRA `(.L_x_45) ;  /* 0xfffffffc00ec7947 */ /* 0x000fea000383ffff */
.L_x_38:
[----:B------:R-:W-:-:S09]  /*2c00*/  UISETP.NE.AND UP0, UPT, UR12, URZ, UPT ;  /* 0x000000ff0c00728c */ /* 0x000fd2000bf05270 */
[----:B------:R-:W-:Y:S05]  /*2c10*/  BRA.U UP0, `(.L_x_46) ;  /* 0x00000011003c7547 */ /* 0x000fea000b800000 */
[----:B------:R-:W-:Y:S01]  /*2c20*/  UMOV UR4, 0x40 ;  /* 0x0000004000047882 */ /* 0x000fe20000000000 */
[----:B------:R-:W-:Y:S01]  /*2c30*/  NOP ;  /* 0x0000000000007918 */ /* 0x000fe20000000000 */
[----:B------:R-:W-:Y:S01]  /*2c40*/  ULEA UR4, UR7, UR4, 0x18 ;  /* 0x0000000407047291 */ /* 0x000fe2000f8ec0ff */
[----:B------:R-:W-:Y:S02]  /*2c50*/  UMOV UR5, 0x400 ;  /* 0x0000040000057882 */ /* 0x000fe40000000000 */
[----:B------:R-:W-:-:S06]  /*2c60*/  ULEA UR7, UR7, UR5, 0x18 ;  /* 0x0000000507077291 */ /* 0x000fcc000f8ec0ff */
[----:B------:R-:W2:Y:S02]  /*2c70*/  LDS.U8 R0, [UR4+0x1c] ;  /* 0x00001c04ff007984 */ /* 0x000ea40008000000 */
[----:B--2---:R-:W-:-:S13]  /*2c80*/  ISETP.NE.AND P0, PT, R0, RZ, PT ;  /* 0x000000ff0000720c */ /* 0x004fda0003f05270 */
[----:B------:R-:W-:Y:S05]  /*2c90*/  @P0 BRA `(.L_x_47) ;  /* 0x0000000000580947 */ /* 0x000fea0003800000 */
[----:B------:R-:W-:-:S13]  /*2ca0*/  ELECT P0, URZ, PT ;  /* 0x0000000000ff782f */ /* 0x000fda0003800000 */
[----:B------:R-:W-:Y:S05]  /*2cb0*/  @!P0 BRA `(.L_x_48) ;  /* 0x0000000000608947 */ /* 0x000fea0003800000 */
[----:B------:R-:W-:Y:S01]  /*2cc0*/  UMOV UR5, 0x10 ;  /* 0x0000001000057882 */ /* 0x000fe20000000000 */
[----:B------:R-:W-:Y:S01]  /*2cd0*/  HFMA2 R2, -RZ, RZ, 0, 5.9604644775390625e-08 ;  /* 0x00000001ff027431 */ /* 0x000fe200000001ff */
[----:B------:R-:W-:-:S03]  /*2ce0*/  MOV R3, 0xffff ;  /* 0x0000ffff00037802 */ /* 0x000fc60000000f00 */
[----:B------:R-:W-:Y:S04]  /*2cf0*/  DEPBAR.LE SB2, 0x36 ;  /* 0x0000ad800000791a */ /* 0x000fe80000000000 */
[----:B------:R-:W2:Y:S02]  /*2d00*/  UTCATOMSWS.FIND_AND_SET.ALIGN UP0, UR5, UR5 ;  /* 0x00000005000575e3 */ /* 0x000ea40008000800 */
[----:B--2---:R-:W-:Y:S01]  /*2d10*/  MOV R0, UR5 ;  /* 0x0000000500007c02 */ /* 0x004fe20008000f00 */
[----:B------:R-:W-:Y:S06]  /*2d20*/  BRA.U UP0, `(.L_x_49) ;  /* 0x0000000100187547 */ /* 0x000fec000b800000 */
.L_x_50:
[----:B------:R-:W-:Y:S05]  /*2d30*/  NANOSLEEP 0x64 ;  /* 0x000000640000795d */ /* 0x000fea0003800000 */
[----:B------:R-:W-:-:S05]  /*2d40*/  UMOV UR5, 0x10 ;  /* 0x0000001000057882 */ /* 0x000fca0000000000 */
[----:B------:R-:W-:Y:S04]  /*2d50*/  DEPBAR.LE SB2, 0x36 ;  /* 0x0000ad800000791a */ /* 0x000fe80000000000 */
[----:B------:R-:W2:Y:S02]  /*2d60*/  UTCATOMSWS.FIND_AND_SET.ALIGN UP0, UR5, UR5 ;  /* 0x00000005000575e3 */ /* 0x000ea40008000800 */
[----:B--2---:R-:W-:Y:S01]  /*2d70*/  MOV R0, UR5 ;  /* 0x0000000500007c02 */ /* 0x004fe20008000f00 */
[----:B------:R-:W-:Y:S05]  /*2d80*/  BRA.U !UP0, `(.L_x_50) ;  /* 0xfffffffd08e87547 */ /* 0x000fea000b83ffff */
.L_x_49:
[-C--:B------:R-:W-:Y:S02]  /*2d90*/  SHF.L.U32 R3, R3, R0.reuse, RZ ;  /* 0x0000000003037219 */ /* 0x080fe400000006ff */
[----:B------:R-:W-:Y:S01]  /*2da0*/  SHF.L.U32 R2, R2, R0, RZ ;  /* 0x0000000002027219 */ /* 0x000fe200000006ff */
[----:B------:R-:W-:Y:S02]  /*2db0*/  IMAD.SHL.U32 R0, R0, 0x20, RZ ;  /* 0x0000002000007824 */ /* 0x000fe400078e00ff */
[----:B------:R2:W-:Y:S04]  /*2dc0*/  ATOMS.OR RZ, [UR4+0x14], R3 ;  /* 0x00001403ffff798c */ /* 0x0005e8000b000004 */
[----:B------:R2:W-:Y:S04]  /*2dd0*/  ATOMS.OR RZ, [UR4+0x18], R2 ;  /* 0x00001802ffff798c */ /* 0x0005e8000b000004 */
[----:B------:R2:W-:Y:S01]  /*2de0*/  STS [UR7+0x100], R0 ;  /* 0x00010000ff007988 */ /* 0x0005e20008000807 */
[----:B------:R-:W-:Y:S05]  /*2df0*/  BRA `(.L_x_48) ;  /* 0x0000000000107947 */ /* 0x000fea0003800000 */
.L_x_47:
[----:B------:R-:W-:Y:S02]  /*2e00*/  MOV R0, 0xffffffff ;  /* 0xffffffff00007802 */ /* 0x000fe40000000f00 */
[----:B------:R-:W-:-:S03]  /*2e10*/  MOV R2, 0x2e40 ;  /* 0x00002e4000027802 */ /* 0x000fc60000000f00 */
[----:B------:R2:W-:Y:S04]  /*2e20*/  STS [UR7+0x100], R0 ;  /* 0x00010000ff007988 */ /* 0x0005e80008000807 */
[----:B-12--5:R-:W-:Y:S05]  /*2e30*/  CALL.REL.NOINC `($__internal_1_$__cuda_sm10x_tcgen05_guardrail_trap_phase_invalid_during_alloc) ;  /* 0x0000007c00587944 */ /* 0x026fea0003c00000 */
.L_x_48:
[----:B------:R-:W-:Y:S05]  /*2e40*/  WARPSYNC.ALL ;  /* 0x0000000000007948 */ /* 0x000fea0003800000 */
[----:B------:R-:W3:Y:S01]  /*2e50*/  S2UR UR9, SR_CgaCtaId ;  /* 0x00000000000979c3 */ /* 0x000ee20000008800 */
[----:B------:R-:W-:Y:S01]  /*2e60*/  UMOV UR4, 0x400 ;  /* 0x0000040000047882 */ /* 0x000fe20000000000 */
[----:B------:R-:W-:-:S06]  /*2e70*/  NOP ;  /* 0x0000000000007918 */ /* 0x000fcc0000000000 */
[----:B------:R-:W-:Y:S06]  /*2e80*/  BAR.ARV 0x6, 0xa0 ;  /* 0x0182800000007b1d */ /* 0x000fec0000002000 */
[----:B------:R-:W4:Y:S01]  /*2e90*/  LDCU UR5, c[0x0][0x38c] ;  /* 0x00007180ff0577ac */ /* 0x000f220008000800 */
[----:B------:R-:W-:Y:S02]  /*2ea0*/  HFMA2 R12, -RZ, RZ, 0, 0 ;  /* 0x00000000ff0c7431 */ /* 0x000fe400000001ff */
[----:B------:R-:W-:Y:S02]  /*2eb0*/  IMAD.MOV.U32 R7, RZ, RZ, 0x1 ;  /* 0x00000001ff077424 */ /* 0x000fe400078e00ff */
[----:B--2---:R-:W-:Y:S01]  /*2ec0*/  IMAD.MOV.U32 R2, RZ, RZ, RZ ;  /* 0x000000ffff027224 */ /* 0x004fe200078e00ff */
[----:B------:R-:W-:Y:S01]  /*2ed0*/  UMOV UR12, URZ ;  /* 0x000000ff000c7c82 */ /* 0x000fe20008000000 */
[----:B------:R-:W-:Y:S01]  /*2ee0*/  UMOV UR11, URZ ;  /* 0x000000ff000b7c82 */ /* 0x000fe20008000000 */
[----:B------:R-:W-:Y:S01]  /*2ef0*/  UMOV UR30, 0x0 ;  /* 0x00000000001e7882 */ /* 0x000fe20000000000 */
[----:B------:R-:W-:Y:S01]  /*2f00*/  UMOV UR31, 0x43c0490 ;  /* 0x043c0490001f7882 */ /* 0x000fe20000000000 */
[----:B------:R-:W-:Y:S01]  /*2f10*/  UMOV UR28, 0x0 ;  /* 0x00000000001c7882 */ /* 0x000fe20000000000 */
[----:B---3--:R-:W-:Y:S01]  /*2f20*/  ULEA UR9, UR9, UR4, 0x18 ;  /* 0x0000000409097291 */ /* 0x008fe2000f8ec0ff */
[----:B------:R-:W2:Y:S03]  /*2f30*/  LDCU UR4, c[0x0][0x38c] ;  /* 0x00007180ff0477ac */ /* 0x000ea60008000800 */
[----:B------:R-:W-:Y:S01]  /*2f40*/  UIADD3 UR10, UPT, UPT, UR9, 0xf300, URZ ;  /* 0x0000f300090a7890 */ /* 0x000fe2000fffe0ff */
[----:B------:R-:W-:-:S04]  /*2f50*/  UMOV UR29, 0x43c0490 ;  /* 0x043c0490001d7882 */ /* 0x000fc80000000000 */
[----:B------:R-:W1:Y:S01]  /*2f60*/  LDS R0, [UR9+0x100] ;  /* 0x00010009ff007984 */ /* 0x000e620008000800 */
[----:B------:R-:W-:Y:S01]  /*2f70*/  USHF.R.U32.HI UR10, URZ, 0x4, UR10 ;  /* 0x00000004ff0a7899 */ /* 0x000fe2000801160a */
[----:B------:R-:W-:Y:S01]  /*2f80*/  UMOV UR26, 0x0 ;  /* 0x00000000001a7882 */ /* 0x000fe20000000000 */
[----:B------:R-:W-:Y:S02]  /*2f90*/  UMOV UR27, 0x43c0490 ;  /* 0x043c0490001b7882 */ /* 0x000fe40000000000 */
[----:B------:R-:W-:Y:S01]  /*2fa0*/  ULOP3.LUT UR10, UR10, 0x3fff, URZ, 0xc0, !UPT ;  /* 0x00003fff0a0a7892 */ /* 0x000fe2000f8ec0ff */
[----:B------:R-:W-:Y:S01]  /*2fb0*/  UMOV UR24, 0x0 ;  /* 0x0000000000187882 */ /* 0x000fe20000000000 */
[----:B------:R-:W-:Y:S01]  /*2fc0*/  UMOV UR25, 0x43c0490 ;  /* 0x043c049000197882 */ /* 0x000fe20000000000 */
[----:B------:R-:W-:Y:S01]  /*2fd0*/  UMOV UR22, 0x0 ;  /* 0x0000000000167882 */ /* 0x000fe20000000000 */
[----:B------:R-:W-:Y:S01]  /*2fe0*/  UMOV UR23, 0x43c0490 ;  /* 0x043c049000177882 */ /* 0x000fe20000000000 */
[----:B--2---:R-:W-:Y:S01]  /*2ff0*/  UIADD3 UR4, UPT, UPT, UR4, 0x7f, URZ ;  /* 0x0000007f04047890 */ /* 0x004fe2000fffe0ff */
[----:B------:R-:W-:Y:S01]  /*3000*/  UMOV UR20, 0x0 ;  /* 0x0000000000147882 */ /* 0x000fe20000000000 */
[----:B------:R-:W-:-:S02]  /*3010*/  UMOV UR21, 0x43c0490 ;  /* 0x043c049000157882 */ /* 0x000fc40000000000 */
[----:B------:R-:W-:Y:S02]  /*3020*/  USHF.R.S32.HI UR8, URZ, 0x1f, UR4 ;  /* 0x0000001fff087899 */ /* 0x000fe40008011404 */
[----:B------:R-:W-:Y:S02]  /*3030*/  ULOP3.LUT UR10, UR10, 0x10000, URZ, 0xfc, !UPT ;  /* 0x000100000a0a7892 */ /* 0x000fe4000f8efcff */
[----:B------:R-:W-:Y:S02]  /*3040*/  ULEA.HI UR8, UR8, UR4, URZ, 0x7 ;  /* 0x0000000408087291 */ /* 0x000fe4000f8f38ff */
[----:B------:R-:W-:Y:S02]  /*3050*/  UIADD3 UR4, UPT, UPT, UR9, 0x17300, URZ ;  /* 0x0001730009047890 */ /* 0x000fe4000fffe0ff */
[----:B------:R-:W-:Y:S02]  /*3060*/  USHF.R.S32.HI UR8, URZ, 0x7, UR8 ;  /* 0x00000007ff087899 */ /* 0x000fe40008011408 */
[----:B------:R-:W-:-:S02]  /*3070*/  USHF.R.U32.HI UR4, URZ, 0x4, UR4 ;  /* 0x00000004ff047899 */ /* 0x000fc40008011604 */
[----:B------:R-:W-:Y:S02]  /*3080*/  UISETP.LT.AND UP0, UPT, UR8, 0x1, UPT ;  /* 0x000000010800788c */ /* 0x000fe4000bf01270 */
[----:B------:R-:W-:Y:S02]  /*3090*/  ULOP3.LUT UR4, UR4, 0x3fff, URZ, 0xc0, !UPT ;  /* 0x00003fff04047892 */ /* 0x000fe4000f8ec0ff */
[----:B------:R-:W-:Y:S02]  /*30a0*/  USEL UR16, UR8, 0x1, !UP0 ;  /* 0x0000000108107887 */ /* 0x000fe4000c000000 */
[----:B------:R-:W-:Y:S02]  /*30b0*/  ULOP3.LUT UR4, UR4, 0x10000, URZ, 0xfc, !UPT ;  /* 0x0001000004047892 */ /* 0x000fe4000f8efcff */
[----:B------:R-:W-:Y:S02]  /*30c0*/  UIADD3 UR16, UPT, UPT, -UR16, URZ, URZ ;  /* 0x000000ff10107290 */ /* 0x000fe4000fffe1ff */
[----:B----4-:R-:W-:Y:S01]  /*30d0*/  UISETP.GE.AND UP4, UPT, UR5, 0x1, UPT ;  /* 0x000000010500788c */ /* 0x010fe2000bf86270 */
[----:B------:R-:W-:Y:S01]  /*30e0*/  UMOV UR34, 0x0 ;  /* 0x0000000000227882 */ /* 0x000fe20000000000 */
[----:B-1----:R-:W-:Y:S01]  /*30f0*/  R2UR UR13, R0 ;  /* 0x00000000000d72ca */ /* 0x002fe200000e0000 */
[----:B------:R-:W-:Y:S01]  /*3100*/  UMOV UR35, 0x43c0490 ;  /* 0x043c049000237882 */ /* 0x000fe20000000000 */
[----:B------:R-:W-:Y:S01]  /*3110*/  MOV R0, RZ ;  /* 0x000000ff00007202 */ /* 0x000fe20000000f00 */
[----:B------:R-:W-:Y:S01]  /*3120*/  UMOV UR32, 0x0 ;  /* 0x0000000000207882 */ /* 0x000fe20000000000 */
[----:B------:R-:W-:-:S11]  /*3130*/  UMOV UR33, 0x43c0490 ;  /* 0x043c049000217882 */ /* 0x000fd60000000000 */
.L_x_57:
[----:B------:R-:W-:Y:S02]  /*3140*/  LEA R3, R2, UR9, 0x3 ;  /* 0x0000000902037c11 */ /* 0x000fe4000f8e18ff */
[----:B------:R-:W-:Y:S02]  /*3150*/  SHF.L.U32 R4, R12, 0x1f, RZ ;  /* 0x0000001f0c047819 */ /* 0x000fe400000006ff */
[----:B------:R-:W-:Y:S01]  /*3160*/  PLOP3.LUT P0, PT, PT, PT, UP4, 0x80, 0x8 ;  /* 0x000000000008781c */ /* 0x000fe20003f0f048 */
[----:B------:R-:W-:Y:S01]  /*3170*/  VIADD R5, R3, 0x60 ;  /* 0x0000006003057836 */ /* 0x000fe20000000000 */
[----:B-1----:R-:W1:Y:S02]  /*3180*/  SYNCS.PHASECHK.TRANS64.TRYWAIT P1, [R3+URZ+0x50], R4 ;  /* 0x00005004030075a7 */ /* 0x002e6400080211ff */
[----:B-1----:R-:W-:Y:S09]  /*3190*/  @!P1 BRA `(.L_x_51) ;  /* 0x0000007400349947 */ /* 0x002ff20003800000 */
.L_x_125:
[----:B------:R-:W-:Y:S01]  /*31a0*/  LEA R6, R2, UR9, 0x4 ;  /* 0x0000000902067c11 */ /* 0x000fe2000f8e20ff */
[----:B------:R-:W-:Y:S01]  /*31b0*/  @UP4 ULEA UR5, UR11, UR9, 0x3 ;  /* 0x000000090b054291 */ /* 0x000fe2000f8e18ff */
[----:B------:R-:W-:Y:S01]  /*31c0*/  PLOP3.LUT P1, PT, PT, PT, PT, 0x80, 0x8 ;  /* 0x000000000008781c */ /* 0x000fe20003f2f070 */
[----:B------:R-:W-:Y:S01]  /*31d0*/  ULEA UR14, UR12, UR9, 0x3 ;  /* 0x000000090c0e7291 */ /* 0x000fe2000f8e18ff */
[----:B------:R-:W-:Y:S01]  /*31e0*/  PRMT R5, RZ, 0x654, R5 ;  /* 0x00000654ff057816 */ /* 0x000fe20000000005 */
[----:B------:R2:W3:Y:S01]  /*31f0*/  LDS.128 R8, [R6+0xe0] ;  /* 0x0000e00006087984 */ /* 0x0004e20000000c00 */
[----:B-1----:R-:W-:Y:S01]  /*3200*/  @P0 SHF.L.U32 R4, R0, 0x1f, RZ ;  /* 0x0000001f00040819 */ /* 0x002fe200000006ff */
[----:B------:R-:W-:Y:S01]  /*3210*/  ULEA.HI UR15, UR12, UR12, URZ, 0x1 ;  /* 0x0000000c0c0f7291 */ /* 0x000fe2000f8f08ff */
[----:B------:R-:W-:Y:S01]  /*3220*/  SHF.L.U32 R3, R7, 0x1f, RZ ;  /* 0x0000001f07037819 */ /* 0x000fe200000006ff */
[----:B------:R-:W-:Y:S01]  /*3230*/  @!PT LDS RZ, [RZ] ;  /* 0x00000000fffff984 */ /* 0x000fe20000000800 */
[----:B------:R-:W-:Y:S01]  /*3240*/  @!PT LDS RZ, [RZ] ;  /* 0x00000000fffff984 */ /* 0x000fe20000000800 */
[----:B------:R-:W-:Y:S01]  /*3250*/  @!PT LDS RZ, [RZ] ;  /* 0x00000000fffff984 */ /* 0x000fe20000000800 */
[----:B------:R-:W-:Y:S01]  /*3260*/  @!PT LDS RZ, [RZ] ;  /* 0x00000000fffff984 */ /* 0x000fe20000000800 */
[----:B------:R1:W-:Y:S06]  /*3270*/  MEMBAR.ALL.CTA ;  /* 0x0000000000007992 */ /* 0x0003ec0000008000 */
[----:B-1----:R-:W1:Y:S02]  /*3280*/  FENCE.VIEW.ASYNC.S ;  /* 0x00000000000073c6 */ /* 0x002e640000000000 */
[----:B-1----:R2:W-:Y:S01]  /*3290*/  SYNCS.ARRIVE.TRANS64.RED.A1T0 RZ, [R5+URZ], RZ ;  /* 0x000000ff05ff79a7 */ /* 0x0025e200081004ff */
[----:B------:R2:W1:Y:S01]  /*32a0*/  @P0 SYNCS.PHASECHK.TRANS64.TRYWAIT P1, [UR5], R4 ;  /* 0x00000004ff0005a7 */ /* 0x0004620008021105 */
[----:B------:R-:W-:-:S02]  /*32b0*/  ULOP3.LUT UR5, UR15, 0xffe, URZ, 0xc0, !UPT ;  /* 0x00000ffe0f057892 */ /* 0x000fc4000f8ec0ff */
[----:B------:R-:W-:Y:S02]  /*32c0*/  USHF.R.U32.HI UR15, URZ, 0x1, UR15 ;  /* 0x00000001ff0f7899 */ /* 0x000fe4000801160f */
[----:B------:R-:W-:Y:S02]  /*32d0*/  UIADD3 UR5, UPT, UPT, -UR5, UR12, URZ ;  /* 0x0000000c05057290 */ /* 0x000fe4000fffe1ff */
[----:B------:R-:W-:-:S04]  /*32e0*/  UIMAD UR15, UR15, 0xf0, UR13 ;  /* 0x000000f00f0f78a4 */ /* 0x000fc8000f8e020d */
[----:B------:R-:W-:Y:S01]  /*32f0*/  ULEA UR15, UR5, UR15, 0x14 ;  /* 0x0000000f050f7291 */ /* 0x000fe2000f8ea0ff */
[----:B------:R-:W4:Y:S02]  /*3300*/  SYNCS.PHASECHK.TRANS64.TRYWAIT P0, [UR14+0x90], R3 ;  /* 0x00009003ff0075a7 */ /* 0x000f24000800110e */
[----:B-1234-:R-:W-:Y:S09]  /*3310*/  @!P0 BRA `(.L_x_52) ;  /* 0x0000007000e88947 */ /* 0x01eff20003800000 */
.L_x_127:
[----:B-1----:R-:W-:Y:S01]  /*3320*/  IADD3 R4, PT, PT, R2, 0x1, RZ ;  /* 0x0000000102047810 */ /* 0x002fe20007ffe0ff */
[----:B------:R-:W-:Y:S06]  /*3330*/  BRA.U !UP4, `(.L_x_53) ;  /* 0x000000050c107547 */ /* 0x000fec000b800000 */
[----:B------:R-:W-:Y:S01]  /*3340*/  UPLOP3.LUT UP2, UPT, UPT, UPT, UPT, 0x40, 0x4 ;  /* 0x000000000004789c */ /* 0x000fe20003f4e870 */
[----:B------:R-:W-:Y:S01]  /*3350*/  UMOV UR18, UR16 ;  /* 0x0000001000127c82 */ /* 0x000fe20008000000 */
[----:B------:R-:W-:Y:S01]  /*3360*/  UMOV UR17, UR8 ;  /* 0x0000000800117c82 */ /* 0x000fe20008000000 */
[----:B------:R-:W-:-:S08]  /*3370*/  UMOV UR5, UR11 ;  /* 0x0000000b00057c82 */ /* 0x000fd00008000000 */
.L_x_56:
[----:B------:R-:W-:Y:S02]  /*3380*/  UIADD3 UR18, UPT, UPT, UR18, 0x1, URZ ;  /* 0x0000000112127890 */ /* 0x000fe4000fffe0ff */
[----:B-1----:R-:W-:Y:S02]  /*3390*/  ULEA UR19, UR5, UR9, 0x3 ;  /* 0x0000000905137291 */ /* 0x002fe4000f8e18ff */
[----:B------:R-:W-:Y:S01]  /*33a0*/  UISETP.NE.AND UP3, UPT, UR18, URZ, UPT ;  /* 0x000000ff1200728c */ /* 0x000fe2000bf65270 */
[----:B--2---:R-:W-:Y:S10]  /*33b0*/  @P1 BRA `(.L_x_54) ;  /* 0x00000000000c1947 */ /* 0x004ff40003800000 */
[----:B------:R-:W-:Y:S04]  /*33c0*/  SHF.L.U32 R2, R0, 0x1f, RZ ;  /* 0x0000001f00027819 */ /* 0x000fe800000006ff */
[----:B------:R-:W1:Y:S02]  /*33d0*/  SYNCS.PHASECHK.TRANS64.TRYWAIT P0, [UR19], R2 ;  /* 0x00000002ff0075a7 */ /* 0x000e640008001113 */
[----:B-1----:R-:W-:Y:S05]  /*33e0*/  @!P0 BRA `(.L_x_55) ;  /* 0x0000007000cc8947 */ /* 0x002fea0003800000 */
.L_x_54:
[----:B------:R-:W-:Y:S01]  /*33f0*/  UISETP.NE.AND UP0, UPT, UR17, 0x1, UPT ;  /* 0x000000011100788c */ /* 0x000fe2000bf05270 */
[----:B------:R-:W-:Y:S01]  /*3400*/  PLOP3.LUT P1, PT, PT, PT, PT, 0x80, 0x8 ;  /* 0x000000000008781c */ /* 0x000fe20003f2f070 */
[----:B------:R-:W-:Y:S02]  /*3410*/  UIADD3 UR11, UPT, UPT, UR5, 0x1, URZ ;  /* 0x00000001050b7890 */ /* 0x000fe4000fffe0ff */
[----:B------:R-:W-:Y:S02]  /*3420*/  ULEA UR64, UR5, UR10, 0xa ;  /* 0x0000000a05407291 */ /* 0x000fe4000f8e50ff */
[----:B------:R-:W-:Y:S01]  /*3430*/  UISETP.NE.AND UP1, UPT, UR11, 0x2, UPT ;  /* 0x000000020b00788c */ /* 0x000fe2000bf25270 */
[----:B------:R-:W-:Y:S01]  /*3440*/  PLOP3.LUT P0, PT, PT, PT, UP0, 0x80, 0x8 ;  /* 0x000000000008781c */ /* 0x000fe20003f0f008 */
[----:B------:R-:W-:Y:S02]  /*3450*/  UIADD3 UR60, UPT, UPT, UR64, 0x2, URZ ;  /* 0x00000002403c7890 */ /* 0x000fe4000fffe0ff */
[----:B------:R-:W-:Y:S02]  /*3460*/  USEL UR7, URZ, 0x1, UP1 ;  /* 0x00000001ff077887 */ /* 0x000fe40008800000 */
[----:B------:R-:W-:Y:S02]  /*3470*/  USEL UR11, UR11, URZ, UP1 ;  /* 0x000000ff0b0b7287 */ /* 0x000fe40008800000 */
[----:B------:R-:W-:Y:S02]  /*3480*/  UIADD3 UR56, UPT, UPT, UR64, 0x4, URZ ;  /* 0x0000000440387890 */ /* 0x000fe4000fffe0ff */
[----:B------:R-:W-:Y:S01]  /*3490*/  @UP0 ULEA UR6, UR11, UR9, 0x3 ;  /* 0x000000090b060291 */ /* 0x000fe2000f8e18ff */
[----:B------:R-:W-:Y:S01]  /*34a0*/  LOP3.LUT R0, R0, UR7, RZ, 0x3c, !PT ;  /* 0x0000000700007c12 */ /* 0x000fe2000f8e3cff */
[----:B------:R-:W-:Y:S02]  /*34b0*/  UIADD3 UR52, UPT, UPT, UR64, 0x6, URZ ;  /* 0x0000000640347890 */ /* 0x000fe4000fffe0ff */
[----:B------:R-:W-:Y:S01]  /*34c0*/  UIADD3 UR48, UPT, UPT, UR64, 0x200, URZ ;  /* 0x0000020040307890 */ /* 0x000fe2000fffe0ff */
[----:B-1----:R-:W-:Y:S01]  /*34d0*/  @P0 SHF.L.U32 R2, R0, 0x1f, RZ ;  /* 0x0000001f00020819 */ /* 0x002fe200000006ff */
[----:B------:R-:W-:Y:S02]  /*34e0*/  UIADD3 UR44, UPT, UPT, UR64, 0x202, URZ ;  /* 0x00000202402c7890 */ /* 0x000fe4000fffe0ff */
[----:B------:R-:W-:Y:S01]  /*34f0*/  UIADD3 UR40, UPT, UPT, UR64, 0x204, URZ ;  /* 0x0000020440287890 */ /* 0x000fe2000fffe0ff */
[----:B------:R1:W2:Y:S01]  /*3500*/  @P0 SYNCS.PHASECHK.TRANS64.TRYWAIT P1, [UR6], R2 ;  /* 0x00000002ff0005a7 */ /* 0x0002a20008021106 */
[----:B------:R-:W-:Y:S02]  /*3510*/  UIMAD UR6, UR5, 0xf00, UR4 ;  /* 0x00000f00050678a4 */ /* 0x000fe4000f8e0204 */
[----:B------:R-:W-:Y:S02]  /*3520*/  UIADD3 UR36, UPT, UPT, UR64, 0x206, URZ ;  /* 0x0000020640247890 */ /* 0x000fe4000fffe0ff */
        /* <DEDUP_REMOVED lines=8> */
[----:B------:R-:W-:Y:S01]  /*35b0*/  UIADD3 UR17, UPT, UPT, UR17, -0x1, URZ ;  /* 0xffffffff11117890 */ /* 0x000fe2000fffe0ff */
[----:B------:R-:W-:Y:S01]  /*35c0*/  UMOV UR7, 0x40004040 ;  /* 0x4000404000077882 */ /* 0x000fe20000000000 */
[----:B------:R-:W-:Y:S01]  /*35d0*/  UMOV UR65, 0x40004040 ;  /* 0x4000404000417882 */ /* 0x000fe20000000000 */
[----:B------:R-:W-:Y:S01]  /*35e0*/  UMOV UR63, 0x40004040 ;  /* 0x40004040003f7882 */ /* 0x000fe20000000000 */
[----:B------:R1:W-:Y:S01]  /*35f0*/  UTCHMMA gdesc[UR64], gdesc[UR6], tmem[UR15], tmem[UR30], idesc[UR31], UP2 ;  /* 0x00ff1e06400075ea */ /* 0x0003e2000900000f */
[----:B------:R-:W-:Y:S01]  /*3600*/  UPLOP3.LUT UP2, UPT, UPT, UPT, UPT, 0x80, 0x8 ;  /* 0x000000000008789c */ /* 0x000fe20003f4f070 */
[----:B------:R-:W-:Y:S01]  /*3610*/  UMOV UR61, 0x40004040 ;  /* 0x40004040003d7882 */ /* 0x000fe20000000000 */
[----:B------:R-:W-:Y:S01]  /*3620*/  UMOV UR59, 0x40004040 ;  /* 0x40004040003b7882 */ /* 0x000fe20000000000 */
[----:B------:R1:W-:Y:S01]  /*3630*/  UTCHMMA gdesc[UR60], gdesc[UR62], tmem[UR15], tmem[UR28], idesc[UR29], UPT ;  /* 0x00ff1c3e3c0075ea */ /* 0x0003e2000b80000f */
        /* <DEDUP_REMOVED lines=14> */
[----:B------:R-:W-:Y:S01]  /*3720*/  UMOV UR37, 0x40004040 ;  /* 0x4000404000257882 */ /* 0x000fe20000000000 */
[----:B------:R1:W-:Y:S01]  /*3730*/  UTCHMMA gdesc[UR40], gdesc[UR42], tmem[UR15], tmem[UR34], idesc[UR35], UPT ;  /* 0x00ff222a280075ea */ /* 0x0003e2000b80000f */
[----:B------:R1:W-:Y:S01]  /*3740*/  UTCHMMA gdesc[UR36], gdesc[UR38], tmem[UR15], tmem[UR32], idesc[UR33], UPT ;  /* 0x00ff2026240075ea */ /* 0x0003e2000b80000f */
[----:B------:R1:W-:Y:S01]  /*3750*/  UTCBAR [UR19], URZ ;  /* 0x000000ff130073e9 */ /* 0x0003e200080000ff */
[----:B------:R-:W-:Y:S01]  /*3760*/  UMOV UR5, UR11 ;  /* 0x0000000b00057c82 */ /* 0x000fe20008000000 */
[----:B------:R-:W-:Y:S05]  /*3770*/  BRA.U UP3, `(.L_x_56) ;  /* 0xfffffffd03007547 */ /* 0x000fea000b83ffff */
.L_x_53:
[----:B------:R-:W-:Y:S01]  /*3780*/  UIADD3 UR12, UPT, UPT, UR12, 0x1, URZ ;  /* 0x000000010c0c7890 */ /* 0x000fe2000fffe0ff */
[----:B------:R-:W-:Y:S01]  /*3790*/  LOP3.LUT P0, RZ, R10, 0x1, RZ, 0xc0, !PT ;  /* 0x000000010aff7812 */ /* 0x000fe2000780c0ff */
[----:B------:R-:W-:Y:S01]  /*37a0*/  UIADD3 UR14, UPT, UPT, UR14, 0x70, URZ ;  /* 0x000000700e0e7890 */ /* 0x000fe2000fffe0ff */
[----:B--2---:R-:W-:Y:S01]  /*37b0*/  ISETP.NE.AND P1, PT, R4, 0x2, PT ;  /* 0x000000020400780c */ /* 0x004fe20003f25270 */
[----:B------:R-:W-:-:S03]  /*37c0*/  UISETP.NE.AND UP0, UPT, UR12, 0x4, UPT ;  /* 0x000000040c00788c */ /* 0x000fc6000bf05270 */
[----:B-1----:R-:W-:Y:S01]  /*37d0*/  SEL R2, RZ, 0x1, P1 ;  /* 0x00000001ff027807 */ /* 0x002fe20000800000 */
[----:B------:R-:W-:Y:S02]  /*37e0*/  USEL UR5, URZ, 0x1, UP0 ;  /* 0x00000001ff057887 */ /* 0x000fe40008000000 */
[----:B------:R-:W-:Y:S01]  /*37f0*/  USEL UR12, UR12, URZ, UP0 ;  /* 0x000000ff0c0c7287 */ /* 0x000fe20008000000 */
[----:B------:R1:W-:Y:S01]  /*3800*/  UTCBAR [UR14], URZ ;  /* 0x000000ff0e0073e9 */ /* 0x0003e200080000ff */
[----:B------:R-:W-:Y:S02]  /*3810*/  LOP3.LUT R12, R12, R2, RZ, 0x3c, !PT ;  /* 0x000000020c0c7212 */ /* 0x000fe400078e3cff */
[----:B------:R-:W-:Y:S02]  /*3820*/  LOP3.LUT R7, R7, UR5, RZ, 0x3c, !PT ;  /* 0x0000000507077c12 */ /* 0x000fe4000f8e3cff */
[----:B------:R-:W-:Y:S01]  /*3830*/  SEL R2, R4, RZ, P1 ;  /* 0x000000ff04027207 */ /* 0x000fe20000800000 */
[----:B------:R-:W-:Y:S06]  /*3840*/  @P0 BRA `(.L_x_57) ;  /* 0xfffffff8003c0947 */ /* 0x000fec000383ffff */
[----:B------:R-:W2:Y:S01]  /*3850*/  S2UR UR4, SR_CgaCtaId ;  /* 0x00000000000479c3 */ /* 0x000ea20000008800 */
[----:B------:R-:W-:Y:S01]  /*3860*/  ELECT P0, URZ, PT ;  /* 0x0000000000ff782f */ /* 0x000fe20003800000 */
[----:B------:R-:W-:Y:S01]  /*3870*/  IMAD.MOV.U32 R2, RZ, RZ, 0x1 ;  /* 0x00000001ff027424 */ /* 0x000fe200078e00ff */
[----:B------:R-:W-:Y:S01]  /*3880*/  UIADD3 UR9, UPT, UPT, UR9, 0x90, URZ ;  /* 0x0000009009097890 */ /* 0x000fe2000fffe0ff */
[----:B------:R-:W-:Y:S01]  /*3890*/  SHF.L.U32 R0, R7, 0x1f, RZ ;  /* 0x0000001f07007819 */ /* 0x000fe200000006ff */
[----:B------:R-:W-:-:S03]  /*38a0*/  UMOV UR5, 0x40 ;  /* 0x0000004000057882 */ /* 0x000fc60000000000 */
[----:B------:R-:W-:Y:S01]  /*38b0*/  UVIRTCOUNT.DEALLOC.SMPOOL 0x80 ;  /* 0x000000800000784c */ /* 0x000fe20000000000 */
[----:B--2---:R-:W-:Y:S02]  /*38c0*/  ULEA UR4, UR4, UR5, 0x18 ;  /* 0x0000000504047291 */ /* 0x004fe4000f8ec0ff */
[----:B------:R-:W-:-:S07]  /*38d0*/  ULEA UR5, UR12, UR9, 0x3 ;  /* 0x000000090c057291 */ /* 0x000fce000f8e18ff */
[----:B------:R2:W-:Y:S02]  /*38e0*/  @P0 STS.U8 [UR4+0x1c], R2 ;  /* 0x00001c02ff000988 */ /* 0x0005e40008000004 */
[----:B------:R-:W3:Y:S02]  /*38f0*/  SYNCS.PHASECHK.TRANS64.TRYWAIT P0, [UR5], R0 ;  /* 0x00000000ff0075a7 */ /* 0x000ee40008001105 */
[----:B--23--:R-:W-:Y:S05]  /*3900*/  @!P0 BRA `(.L_x_58) ;  /* 0x0000006c009c8947 */ /* 0x00cfea0003800000 */
.L_x_130:
[----:B------:R-:W-:-:S04]  /*3910*/  UIADD3 UR6, UPT, UPT, UR12, 0x1, URZ ;  /* 0x000000010c067890 */ /* 0x000fc8000fffe0ff */
[----:B------:R-:W-:-:S04]  /*3920*/  UISETP.NE.AND UP0, UPT, UR6, 0x4, UPT ;  /* 0x000000040600788c */ /* 0x000fc8000bf05270 */
[----:B------:R-:W-:Y:S02]  /*3930*/  USEL UR7, URZ, 0x1, UP0 ;  /* 0x00000001ff077887 */ /* 0x000fe40008000000 */
[----:B------:R-:W-:-:S04]  /*3940*/  USEL UR6, UR6, URZ, UP0 ;  /* 0x000000ff06067287 */ /* 0x000fc80008000000 */
[----:B------:R-:W-:Y:S01]  /*3950*/  ULEA UR5, UR6, UR9, 0x3 ;  /* 0x0000000906057291 */ /* 0x000fe2000f8e18ff */
[----:B--2---:R-:W-:-:S04]  /*3960*/  LOP3.LUT R0, R7, UR7, RZ, 0x3c, !PT ;  /* 0x0000000707007c12 */ /* 0x004fc8000f8e3cff */
[----:B------:R-:W-:-:S04]  /*3970*/  SHF.L.U32 R2, R0, 0x1f, RZ ;  /* 0x0000001f00027819 */ /* 0x000fc800000006ff */
[----:B------:R-:W2:Y:S02]  /*3980*/  SYNCS.PHASECHK.TRANS64.TRYWAIT P0, [UR5], R2 ;  /* 0x00000002ff0075a7 */ /* 0x000ea40008001105 */
[----:B--2---:R-:W-:Y:S05]  /*3990*/  @!P0 BRA `(.L_x_59) ;  /* 0x0000006c00908947 */ /* 0x004fea0003800000 */
.L_x_132:
[----:B------:R-:W-:-:S04]  /*39a0*/  UIADD3 UR6, UPT, UPT, UR6, 0x1, URZ ;  /* 0x0000000106067890 */ /* 0x000fc8000fffe0ff */
[----:B------:R-:W-:-:S04]  /*39b0*/  UISETP.NE.AND UP0, UPT, UR6, 0x4, UPT ;  /* 0x000000040600788c */ /* 0x000fc8000bf05270 */
[----:B------:R-:W-:Y:S02]  /*39c0*/  USEL UR7, URZ, 0x1, UP0 ;  /* 0x00000001ff077887 */ /* 0x000fe40008000000 */
[----:B------:R-:W-:-:S04]  /*39d0*/  USEL UR6, UR6, URZ, UP0 ;  /* 0x000000ff06067287 */ /* 0x000fc80008000000 */
[----:B------:R-:W-:Y:S01]  /*39e0*/  ULEA UR5, UR6, UR9, 0x3 ;  /* 0x0000000906057291 */ /* 0x000fe2000f8e18ff */
[----:B------:R-:W-:-:S04]  /*39f0*/  LOP3.LUT R0, R0, UR7, RZ, 0x3c, !PT ;  /* 0x0000000700007c12 */ /* 0x000fc8000f8e3cff */
[----:B--2---:R-:W-:-:S04]  /*3a00*/  SHF.L.U32 R2, R0, 0x1f, RZ ;  /* 0x0000001f00027819 */ /* 0x004fc800000006ff */
[----:B------:R-:W2:Y:S02]  /*3a10*/  SYNCS.PHASECHK.TRANS64.TRYWAIT P0, [UR5], R2 ;  /* 0x00000002ff0075a7 */ /* 0x000ea40008001105 */
[----:B--2---:R-:W-:Y:S05]  /*3a20*/  @!P0 BRA `(.L_x_60) ;  /* 0x0000006c00848947 */ /* 0x004fea0003800000 */
.L_x_134:
[----:B------:R-:W-:-:S04]  /*3a30*/  UIADD3 UR6, UPT, UPT, UR6, 0x1, URZ ;  /* 0x0000000106067890 */ /* 0x000fc8000fffe0ff */
[----:B------:R-:W-:-:S04]  /*3a40*/  UISETP.NE.AND UP0, UPT, UR6, 0x4, UPT ;  /* 0x000000040600788c */ /* 0x000fc8000bf05270 */
[----:B------:R-:W-:Y:S02]  /*3a50*/  USEL UR5, URZ, 0x1, UP0 ;  /* 0x00000001ff057887 */ /* 0x000fe40008000000 */
[----:B------:R-:W-:-:S04]  /*3a60*/  USEL UR6, UR6, URZ, UP0 ;  /* 0x000000ff06067287 */ /* 0x000fc80008000000 */
[----:B------:R-:W-:Y:S01]  /*3a70*/  ULEA UR6, UR6, UR9, 0x3 ;  /* 0x0000000906067291 */ /* 0x000fe2000f8e18ff */
[----:B------:R-:W-:-:S04]  /*3a80*/  LOP3.LUT R0, R0, UR5, RZ, 0x3c, !PT ;  /* 0x0000000500007c12 */ /* 0x000fc8000f8e3cff */
[----:B------:R-:W-:-:S04]  /*3a90*/  SHF.L.U32 R0, R0, 0x1f, RZ ;  /* 0x0000001f00007819 */ /* 0x000fc800000006ff */
[----:B------:R-:W3:Y:S02]  /*3aa0*/  SYNCS.PHASECHK.TRANS64.TRYWAIT P0, [UR6], R0 ;  /* 0x00000000ff0075a7 */ /* 0x000ee40008001106 */
[----:B---3--:R-:W-:Y:S05]  /*3ab0*/  @!P0 BRA `(.L_x_61) ;  /* 0x0000006c00788947 */ /* 0x008fea0003800000 */
.L_x_136:
[----:B------:R-:W-:Y:S01]  /*3ac0*/  NOP ;  /* 0x0000000000007918 */ /* 0x000fe20000000000 */
[----:B--2---:R-:W2:Y:S01]  /*3ad0*/  LDS R0, [UR4+0x14] ;  /* 0x00001404ff007984 */ /* 0x004ea20008000800 */
[----:B------:R-:W-:Y:S01]  /*3ae0*/  ULOP3.LUT UR6, UR13, 0xffff, URZ, 0xc0, !UPT ;  /* 0x0000ffff0d067892 */ /* 0x000fe2000f8ec0ff */
[----:B------:R-:W-:Y:S01]  /*3af0*/  UMOV UR8, 0xffff ;  /* 0x0000ffff00087882 */ /* 0x000fe20000000000 */
[----:B------:R-:W-:Y:S02]  /*3b00*/  UMOV UR5, 0x1 ;  /* 0x0000000100057882 */ /* 0x000fe40000000000 */
[----:B------:R-:W-:-:S04]  /*3b10*/  USHF.R.U32.HI UR6, URZ, 0x5, UR6 ;  /* 0x00000005ff067899 */ /* 0x000fc80008011606 */
[----:B------:R-:W-:Y:S02]  /*3b20*/  USHF.L.U32 UR8, UR8, UR6, URZ ;  /* 0x0000000608087299 */ /* 0x000fe400080006ff */
[----:B------:R-:W-:-:S04]  /*3b30*/  USHF.L.U32 UR5, UR5, UR6, URZ ;  /* 0x0000000605057299 */ /* 0x000fc800080006ff */
[----:B--2---:R-:W-:-:S04]  /*3b40*/  LOP3.LUT R0, R0, UR8, RZ, 0xc0, !PT ;  /* 0x0000000800007c12 */ /* 0x004fc8000f8ec0ff */
[----:B------:R-:W-:-:S13]  /*3b50*/  ISETP.NE.AND P0, PT, R0, UR8, PT ;  /* 0x0000000800007c0c */ /* 0x000fda000bf05270 */
[----:B------:R-:W-:Y:S05]  /*3b60*/  @P0 BRA `(.L_x_62) ;  /* 0x0000000000580947 */ /* 0x000fea0003800000 */
[----:B------:R-:W2:Y:S02]  /*3b70*/  LDS R0, [UR4+0x18] ;  /* 0x00001804ff007984 */ /* 0x000ea40008000800 */
[----:B--2---:R-:W-:-:S04]  /*3b80*/  LOP3.LUT R0, R0, UR5, RZ, 0xc0, !PT ;  /* 0x0000000500007c12 */ /* 0x004fc8000f8ec0ff */
[----:B------:R-:W-:-:S13]  /*3b90*/  ISETP.NE.AND P0, PT, R0, UR5, PT ;  /* 0x0000000500007c0c */ /* 0x000fda000bf05270 */
[----:B------:R-:W-:Y:S05]  /*3ba0*/  @P0 BRA `(.L_x_63) ;  /* 0x00000000003c0947 */ /* 0x000fea0003800000 */
[----:B------:R-:W2:Y:S01]  /*3bb0*/  S2R R2, SR_LANEID ;  /* 0x0000000000027919 */ /* 0x000ea20000000000 */
[----:B------:R-:W-:Y:S01]  /*3bc0*/  ULOP3.LUT UR8, URZ, UR8, URZ, 0x33, !UPT ;  /* 0x00000008ff087292 */ /* 0x000fe2000f8e33ff */
[----:B------:R-:W-:Y:S02]  /*3bd0*/  VOTEU.ANY UR7, UPT, PT ;  /* 0x0000000000077886 */ /* 0x000fe400038e0100 */
[----:B------:R-:W-:-:S03]  /*3be0*/  UFLO.U32 UR7, UR7 ;  /* 0x00000007000772bd */ /* 0x000fc600080e0000 */
[----:B------:R-:W-:-:S04]  /*3bf0*/  IMAD.U32 R0, RZ, RZ, UR8 ;  /* 0x00000008ff007e24 */ /* 0x000fc8000f8e00ff */
[----:B------:R3:W4:Y:S02]  /*3c00*/  REDUX UR6, R0 ;  /* 0x00000000000673c4 */ /* 0x0007240000000000 */
[----:B------:R1:W-:Y:S01]  /*3c10*/  UTCATOMSWS.AND URZ, UR8 ;  /* 0x0000000800ff79e3 */ /* 0x0003e20008000000 */
[----:B--2---:R-:W-:Y:S02]  /*3c20*/  ISETP.EQ.U32.AND P0, PT, R2, UR7, PT ;  /* 0x0000000702007c0c */ /* 0x004fe4000bf02070 */
[----:B---3--:R-:W-:Y:S02]  /*3c30*/  LOP3.LUT R0, RZ, UR5, RZ, 0x33, !PT ;  /* 0x00000005ff007c12 */ /* 0x008fe4000f8e33ff */
[----:B----4-:R-:W-:Y:S02]  /*3c40*/  MOV R2, UR6 ;  /* 0x0000000600027c02 */ /* 0x010fe40008000f00 */
[----:B------:R-:W2:Y:S07]  /*3c50*/  REDUX UR5, R0 ;  /* 0x00000000000573c4 */ /* 0x000eae0000000000 */
[----:B------:R1:W-:Y:S01]  /*3c60*/  @P0 ATOMS.AND RZ, [UR4+0x14], R2 ;  /* 0x00001402ffff098c */ /* 0x0003e2000a800004 */
[----:B--2---:R-:W-:-:S05]  /*3c70*/  IMAD.U32 R0, RZ, RZ, UR5 ;  /* 0x00000005ff007e24 */ /* 0x004fca000f8e00ff */
[----:B------:R1:W-:Y:S01]  /*3c80*/  @P0 ATOMS.AND RZ, [UR4+0x18], R0 ;  /* 0x00001800ffff098c */ /* 0x0003e2000a800004 */
[----:B------:R-:W-:Y:S05]  /*3c90*/  BRA `(.L_x_64) ;  /* 0x0000000000147947 */ /* 0x000fea0003800000 */
.L_x_63:
[----:B------:R-:W-:Y:S02]  /*3ca0*/  MOV R2, 0x3cc0 ;  /* 0x00003cc000027802 */ /* 0x000fe40000000f00 */
[----:B-1---5:R-:W-:Y:S05]  /*3cb0*/  CALL.REL.NOINC `($__internal_0_$__cuda_sm10x_tcgen05_guardrail_trap_col_being_dealloced_not_returned_by_alloc) ;  /* 0x0000006c00ac7944 */ /* 0x022fea0003c00000 */
[----:B------:R-:W-:Y:S05]  /*3cc0*/  BRA `(.L_x_64) ;  /* 0x0000000000087947 */ /* 0x000fea0003800000 */
.L_x_62:
[----:B------:R-:W-:Y:S02]  /*3cd0*/  MOV R2, 0x3cf0 ;  /* 0x00003cf000027802 */ /* 0x000fe40000000f00 */
[----:B-1---5:R-:W-:Y:S05]  /*3ce0*/  CALL.REL.NOINC `($__internal_2_$__cuda_sm10x_tcgen05_guardrail_trap_unallocated_columns_being_dealloced) ;  /* 0x0000006c00b87944 */ /* 0x022fea0003c00000 */
.L_x_64:
[----:B------:R-:W-:Y:S01]  /*3cf0*/  NOP ;  /* 0x0000000000007918 */ /* 0x000fe20000000000 */
[----:B-1----:R-:W-:Y:S05]  /*3d00*/  EXIT ;  /* 0x000000000000794d */ /* 0x002fea0003800000 */
.L_x_46:
[----:B------:R-:W-:-:S09]  /*3d10*/  UISETP.NE.OR UP0, UPT, UR12, 0x3, !UP3 ;  /* 0x000000030c00788c */ /* 0x000fd2000df05670 */
[----:B------:R-:W-:Y:S05]  /*3d20*/  BRA.U UP0, `(.L_x_65) ;  /* 0x0000001100547547 */ /* 0x000fea000b800000 */
[----:B------:R-:W2:Y:S01]  /*3d30*/  LDCU.64 UR4, c[0x0][0x888] ;  /* 0x00011100ff0477ac */ /* 0x000ea20008000a00 */
[----:B------:R-:W-:Y:S02]  /*3d40*/  HFMA2 R10, -RZ, RZ, 0, 0 ;  /* 0x00000000ff0a7431 */ /* 0x000fe400000001ff */
[----:B------:R-:W-:Y:S01]  /*3d50*/  IMAD.MOV.U32 R9, RZ, RZ, 0x1 ;  /* 0x00000001ff097424 */ /* 0x000fe200078e00ff */
[----:B------:R-:W-:Y:S01]  /*3d60*/  MOV R11, 0x7800 ;  /* 0x00007800000b7802 */ /* 0x000fe20000000f00 */
[----:B------:R-:W3:Y:S01]  /*3d70*/  LDCU UR44, c[0x0][0x370] ;  /* 0x00006e00ff2c77ac */ /* 0x000ee20008000800 */
[----:B------:R-:W-:Y:S01]  /*3d80*/  IMAD.MOV.U32 R8, RZ, RZ, RZ ;  /* 0x000000ffff087224 */ /* 0x000fe200078e00ff */
[----:B------:R-:W3:Y:S01]  /*3d90*/  LDCU.128 UR40, c[0x0][0xb10] ;  /* 0x00016200ff2877ac */ /* 0x000ee20008000c00 */
[----:B------:R-:W4:Y:S01]  /*3da0*/  LDCU UR39, c[0x0][0x374] ;  /* 0x00006e80ff2777ac */ /* 0x000f220008000800 */
[----:B------:R-:W1:Y:S01]  /*3db0*/  LDCU.64 UR30, c[0x0][0x890] ;  /* 0x00011200ff1e77ac */ /* 0x000e620008000a00 */
[----:B--2---:R-:W-:Y:S01]  /*3dc0*/  UISETP.NE.U32.AND UP0, UPT, UR4, URZ, UPT ;  /* 0x000000ff0400728c */ /* 0x004fe2000bf05070 */
[----:B------:R-:W2:Y:S01]  /*3dd0*/  LDCU UR21, c[0x0][0xb0c] ;  /* 0x00016180ff1577ac */ /* 0x000ea20008000800 */
[----:B------:R-:W2:Y:S01]  /*3de0*/  LDCU UR38, c[0x0][0xb20] ;  /* 0x00016400ff2677ac */ /* 0x000ea20008000800 */
[----:B------:R-:W2:Y:S01]  /*3df0*/  LDCU UR4, c[0x0][0xb30] ;  /* 0x00016600ff0477ac */ /* 0x000ea20008000800 */
[----:B---3--:R-:W-:-:S02]  /*3e00*/  UIMAD.WIDE.U32 UR46, UR44, UR40, URZ ;  /* 0x000000282c2e72a5 */ /* 0x008fc4000f8e00ff */
[----:B----4-:R-:W-:Y:S02]  /*3e10*/  UIMAD.WIDE.U32 UR8, UR39, UR43, URZ ;  /* 0x0000002b270872a5 */ /* 0x010fe4000f8e00ff */
[----:B------:R-:W-:Y:S02]  /*3e20*/  UISETP.NE.AND.EX UP6, UPT, UR5, URZ, UPT, UP0 ;  /* 0x000000ff0500728c */ /* 0x000fe4000bfc5300 */
[----:B-1----:R-:W-:Y:S02]  /*3e30*/  UISETP.NE.AND UP0, UPT, UR13, 0x1, UPT ;  /* 0x000000010d00788c */ /* 0x002fe4000bf05270 */
[----:B------:R-:W-:Y:S01]  /*3e40*/  UISETP.NE.U32.AND UP0, UPT, UR30, URZ, UPT ;  /* 0x000000ff1e00728c */ /* 0x000fe2000bf05070 */
[----:B------:R-:W-:Y:S01]  /*3e50*/  UMOV UR6, 0x400 ;  /* 0x0000040000067882 */ /* 0x000fe20000000000 */
[----:B------:R-:W-:Y:S01]  /*3e60*/  UMOV UR46, UR47 ;  /* 0x0000002f002e7c82 */ /* 0x000fe20008000000 */
[----:B------:R-:W-:Y:S01]  /*3e70*/  UMOV UR8, UR9 ;  /* 0x0000000900087c82 */ /* 0x000fe20008000000 */
[----:B------:R-:W-:-:S02]  /*3e80*/  UISETP.GE.AND UP3, UPT, UR13, 0x1, UPT ;  /* 0x000000010d00788c */ /* 0x000fc4000bf66270 */
[----:B------:R-:W-:Y:S01]  /*3e90*/  UISETP.NE.AND.EX UP5, UPT, UR31, URZ, UPT, UP0 ;  /* 0x000000ff1f00728c */ /* 0x000fe2000bfa5300 */
[----:B------:R-:W1:Y:S01]  /*3ea0*/  LDCU.64 UR50, c[0x0][0x348] ;  /* 0x00006900ff3277ac */ /* 0x000e620008000a00 */
[----:B------:R-:W-:Y:S01]  /*3eb0*/  UMOV UR29, URZ ;  /* 0x000000ff001d7c82 */ /* 0x000fe20008000000 */
[----:B------:R-:W-:Y:S01]  /*3ec0*/  UPLOP3.LUT UP1, UPT, UPT, UPT, UPT, 0x40, 0x4 ;  /* 0x000000000004789c */ /* 0x000fe20003f2e870 */
[----:B------:R-:W3:Y:S01]  /*3ed0*/  LDCU.64 UR14, c[0x0][0xb28] ;  /* 0x00016500ff0e77ac */ /* 0x000ee20008000a00 */
[----:B------:R-:W-:Y:S02]  /*3ee0*/  ULEA UR6, UR7, UR6, 0x18 ;  /* 0x0000000607067291 */ /* 0x000fe4000f8ec0ff */
[----:B--2---:R-:W-:Y:S02]  /*3ef0*/  UISETP.NE.AND UP3, UPT, UR21, 0x1, UPT ;  /* 0x000000011500788c */ /* 0x004fe4000bf65270 */
[----:B------:R-:W-:Y:S02]  /*3f00*/  USHF.R.U32.HI UR46, URZ, UR41, UR46 ;  /* 0x00000029ff2e7299 */ /* 0x000fe4000801162e */
[----:B------:R-:W-:-:S02]  /*3f10*/  USHF.R.U32.HI UR45, URZ, UR38, UR8 ;  /* 0x00000026ff2d7299 */ /* 0x000fc40008011608 */
[----:B------:R-:W-:Y:S02]  /*3f20*/  UISETP.NE.AND UP0, UPT, UR42, 0x1, UPT ;  /* 0x000000012a00788c */ /* 0x000fe4000bf05270 */
[----:B------:R-:W-:-:S11]  /*3f30*/  UISETP.NE.AND UP4, UPT, UR4, 0x1, UPT ;  /* 0x000000010400788c */ /* 0x000fd6000bf85270 */
.L_x_73:
[----:B------:R-:W-:Y:S02]  /*3f40*/  LEA R2, R8, UR6, 0x3 ;  /* 0x0000000608027c11 */ /* 0x000fe4000f8e18ff */
[----:B------:R-:W-:Y:S02]  /*3f50*/  SHF.L.U32 R0, R10, 0x1f, RZ ;  /* 0x0000001f0a007819 */ /* 0x000fe400000006ff */
[----:B------:R-:W-:Y:S02]  /*3f60*/  LEA R4, R8, UR6, 0x4 ;  /* 0x0000000608047c11 */ /* 0x000fe4000f8e20ff */
[----:B--2---:R-:W2:Y:S02]  /*3f70*/  SYNCS.PHASECHK.TRANS64.TRYWAIT P0, [R2+URZ+0x50], R0 ;  /* 0x00005000020075a7 */ /* 0x004ea400080011ff */
[----:B--2---:R-:W-:Y:S05]  /*3f80*/  @!P0 BRA `(.L_x_66) ;  /* 0x00000068005c8947 */ /* 0x004fea0003800000 */
.L_x_137:
[----:B------:R-:W4:Y:S01]  /*3f90*/  LDS.128 R4, [R4+0xe0] ;  /* 0x0000e00004047984 */ /* 0x000f220000000c00 */
[----:B------:R-:W-:Y:S01]  /*3fa0*/  UISETP.GE.AND UP0, UPT, UR13, 0x1, UPT ;  /* 0x000000010d00788c */ /* 0x000fe2000bf06270 */
[----:B------:R-:W-:Y:S01]  /*3fb0*/  @!PT LDS RZ, [RZ] ;  /* 0x00000000fffff984 */ /* 0x000fe20000000800 */
[----:B------:R-:W-:Y:S01]  /*3fc0*/  @!PT LDS RZ, [RZ] ;  /* 0x00000000fffff984 */ /* 0x000fe20000000800 */
[----:B------:R-:W-:Y:S01]  /*3fd0*/  @!PT LDS RZ, [RZ] ;  /* 0x00000000fffff984 */ /* 0x000fe20000000800 */
[----:B------:R-:W-:Y:S01]  /*3fe0*/  @!PT LDS RZ, [RZ] ;  /* 0x00000000fffff984 */ /* 0x000fe20000000800 */
[----:B------:R1:W-:Y:S06]  /*3ff0*/  MEMBAR.ALL.CTA ;  /* 0x0000000000007992 */ /* 0x0003ec0000008000 */
[----:B-1----:R-:W1:Y:S01]  /*4000*/  FENCE.VIEW.ASYNC.S ;  /* 0x00000000000073c6 */ /* 0x002e620000000000 */
[----:B----4-:R-:W-:Y:S11]  /*4010*/  LOP3.LUT P0, RZ, R6, 0x1, RZ, 0xc0, !PT ;  /* 0x0000000106ff7812 */ /* 0x010ff6000780c0ff */
[----:B------:R-:W-:Y:S02]  /*4020*/  @!UPT UIADD3 URZ, UPT, UPT, URZ, URZ, URZ ;  /* 0x000000fffffff290 */ /* 0x000fe4000fffe0ff */
[----:B-1----:R-:W-:Y:S01]  /*4030*/  VOTEU.ANY UP3, P0 ;  /* 0x0000000000ff7886 */ /* 0x002fe20000060100 */
[----:B------:R-:W-:Y:S11]  /*4040*/  PLOP3.LUT P0, PT, PT, PT, UP3, 0x80, 0x8 ;  /* 0x000000000008781c */ /* 0x000ff60003f0f038 */
[----:B------:R-:W-:Y:S02]  /*4050*/  @!UPT UIADD3 URZ, UPT, UPT, URZ, URZ, URZ ;  /* 0x000000fffffff290 */ /* 0x000fe4000fffe0ff */
[----:B--2---:R-:W-:Y:S02]  /*4060*/  @P0 SHF.R.U32.HI R0, RZ, 0x10, R5 ;  /* 0x00000010ff000819 */ /* 0x004fe40000011605 */
[----:B------:R-:W-:Y:S02]  /*4070*/  @P0 MOV R3, R4 ;  /* 0x0000000400030202 */ /* 0x000fe40000000f00 */
[----:B------:R-:W-:Y:S01]  /*4080*/  @P0 R2UR UR4, R0 ;  /* 0x00000000000402ca */ /* 0x000fe200000e0000 */
[----:B------:R-:W-:Y:S01]  /*4090*/  VIADD R0, R2, 0x60 ;  /* 0x0000006002007836 */ /* 0x000fe20000000000 */
[----:B------:R-:W-:Y:S02]  /*40a0*/  @P0 LOP3.LUT R4, R5, 0xffff, RZ, 0xc0, !PT ;  /* 0x0000ffff05040812 */ /* 0x000fe400078ec0ff */
[----:B------:R-:W-:Y:S02]  /*40b0*/  @P0 R2UR UR8, R3 ;  /* 0x00000000030802ca */ /* 0x000fe400000e0000 */
[----:B------:R-:W-:Y:S02]  /*40c0*/  PRMT R0, RZ, 0x654, R0 ;  /* 0x00000654ff007816 */ /* 0x000fe40000000000 */
[----:B------:R-:W-:Y:S02]  /*40d0*/  @P0 R2UR UR5, R4 ;  /* 0x00000000040502ca */ /* 0x000fe400000e0000 */
[----:B------:R1:W-:Y:S03]  /*40e0*/  SYNCS.ARRIVE.TRANS64.RED.A1T0 RZ, [R0+URZ], RZ ;  /* 0x000000ff00ff79a7 */ /* 0x0003e600081004ff */
[----:B------:R-:W-:Y:S04]  /*40f0*/  @UP3 UMOV UR47, UR4 ;  /* 0x00000004002f3c82 */ /* 0x000fe80008000000 */
[----:B------:R-:W-:Y:S04]  /*4100*/  @UP3 UMOV UR23, UR8 ;  /* 0x0000000800173c82 */ /* 0x000fe80008000000 */
[----:B------:R-:W-:Y:S01]  /*4110*/  @UP3 UMOV UR22, UR5 ;  /* 0x0000000500163c82 */ /* 0x000fe20008000000 */
[----:B------:R-:W-:Y:S05]  /*4120*/  BRA.U !UP0, `(.L_x_67) ;  /* 0x0000000108c07547 */ /* 0x000fea000b800000 */
[----:B------:R-:W-:Y:S02]  /*4130*/  UP2UR UR10, UPR, URZ, 0x4 ;  /* 0x00000004ff0a7883 */ /* 0x000fe40008000000 */
[----:B------:R-:W-:Y:S02]  /*4140*/  UISETP.NE.AND UP2, UPT, UR42, 0x1, UPT ;  /* 0x000000012a00788c */ /* 0x000fe4000bf45270 */
[----:B------:R-:W-:Y:S02]  /*4150*/  UISETP.NE.AND UP0, UPT, UR21, 0x1, UPT ;  /* 0x000000011500788c */ /* 0x000fe4000bf05270 */
[----:B------:R-:W-:Y:S02]  /*4160*/  USEL UR4, UR39, UR45, !UP2 ;  /* 0x0000002d27047287 */ /* 0x000fe4000d000000 */
[----:B------:R-:W-:Y:S02]  /*4170*/  UP2UR UR18, UPR, URZ, 0x2 ;  /* 0x00000002ff127883 */ /* 0x000fe40008000000 */
[----:B------:R-:W-:Y:S02]  /*4180*/  UISETP.NE.AND UP1, UPT, UR13, 0x1, UPT ;  /* 0x000000010d00788c */ /* 0x000fe4000bf25270 */
[----:B------:R-:W-:Y:S02]  /*4190*/  UIMAD.WIDE.U32 UR32, UR22, UR43, URZ ;  /* 0x0000002b162072a5 */ /* 0x000fe4000f8e00ff */
[----:B------:R-:W-:Y:S02]  /*41a0*/  USEL UR9, UR44, UR46, !UP0 ;  /* 0x0000002e2c097287 */ /* 0x000fe4000c000000 */
[----:B---3--:R-:W-:Y:S02]  /*41b0*/  UIMAD.WIDE.U32 UR24, UR4, UR14, URZ ;  /* 0x0000000e041872a5 */ /* 0x008fe4000f8e00ff */
[----:B------:R-:W-:Y:S02]  /*41c0*/  UIMAD.WIDE.U32 UR26, UR23, UR40, URZ ;  /* 0x00000028171a72a5 */ /* 0x000fe4000f8e00ff */
[----:B------:R-:W-:Y:S01]  /*41d0*/  UIMAD.WIDE.U32 UR16, UR9, UR14, URZ ;  /* 0x0000000e091072a5 */ /* 0x000fe2000f8e00ff */
[----:B------:R-:W-:Y:S02]  /*41e0*/  UMOV UR11, UR33 ;  /* 0x00000021000b7c82 */ /* 0x000fe40008000000 */
[----:B------:R-:W-:Y:S01]  /*41f0*/  UMOV UR8, UR25 ;  /* 0x0000001900087c82 */ /* 0x000fe20008000000 */
[----:B------:R-:W-:Y:S02]  /*4200*/  USHF.R.U32.HI UR11, URZ, UR38, UR11 ;  /* 0x00000026ff0b7299 */ /* 0x000fe4000801160b */
[----:B------:R-:W-:Y:S02]  /*4210*/  @UP1 USHF.R.U32.HI UR4, URZ, UR15, UR8 ;  /* 0x0000000fff041299 */ /* 0x000fe40008011608 */
[----:B------:R-:W-:Y:S02]  /*4220*/  USEL UR8, UR22, UR11, !UP2 ;  /* 0x0000000b16087287 */ /* 0x000fe4000d000000 */
[----:B------:R-:W-:Y:S02]  /*4230*/  UIMAD UR4, UR13, UR4, URZ ;  /* 0x000000040d0472a4 */ /* 0x000fe4000f8e02ff */
[----:B------:R-:W-:Y:S01]  /*4240*/  UISETP.NE.AND UP2, UPT, UR10, URZ, UPT ;  /* 0x000000ff0a00728c */ /* 0x000fe2000bf45270 */
[----:B------:R-:W-:Y:S01]  /*4250*/  UMOV UR5, UR27 ;  /* 0x0000001b00057c82 */ /* 0x000fe20008000000 */
[----:B------:R-:W-:Y:S01]  /*4260*/  UMOV UR16, UR17 ;  /* 0x0000001100107c82 */ /* 0x000fe20008000000 */
[----:B------:R-:W-:Y:S02]  /*4270*/  USHF.R.U32.HI UR5, URZ, UR41, UR5 ;  /* 0x00000029ff057299 */ /* 0x000fe40008011605 */
[----:B------:R-:W-:Y:S02]  /*4280*/  @UP1 USHF.R.U32.HI UR9, URZ, UR15, UR16 ;  /* 0x0000000fff091299 */ /* 0x000fe40008011610 */
[----:B------:R-:W-:Y:S02]  /*4290*/  USEL UR5, UR23, UR5, !UP0 ;  /* 0x0000000517057287 */ /* 0x000fe4000c000000 */
[----:B------:R-:W-:Y:S02]  /*42a0*/  UIMAD.WIDE.U32 UR16, UR8, UR14, URZ ;  /* 0x0000000e081072a5 */ /* 0x000fe4000f8e00ff */
[----:B------:R-:W-:Y:S02]  /*42b0*/  UIMAD UR10, UR13, UR9, URZ ;  /* 0x000000090d0a72a4 */ /* 0x000fe4000f8e02ff */
[----:B------:R-:W-:Y:S03]  /*42c0*/  UISETP.GE.AND UP0, UPT, UR8, UR4, UPT ;  /* 0x000000040800728c */ /* 0x000fe6000bf06270 */
[----:B------:R-:W-:Y:S01]  /*42d0*/  UMOV UR4, UR17 ;  /* 0x0000001100047c82 */ /* 0x000fe20008000000 */
[----:B------:R-:W-:Y:S02]  /*42e0*/  UISETP.GE.OR UP0, UPT, UR5, UR10, UP0 ;  /* 0x0000000a0500728c */ /* 0x000fe40008706670 */
[----:B------:R-:W-:Y:S02]  /*42f0*/  USHF.R.U32.HI UR4, URZ, UR15, UR4 ;  /* 0x0000000fff047299 */ /* 0x000fe40008011604 */
[----:B------:R-:W-:Y:S02]  /*4300*/  UIMAD.WIDE.U32 UR10, UR5, UR14, URZ ;  /* 0x0000000e050a72a5 */ /* 0x000fe4000f8e00ff */
[----:B------:R-:W-:Y:S04]  /*4310*/  USEL UR12, UR8, UR4, !UP1 ;  /* 0x00000004080c7287 */ /* 0x000fe8000c800000 */
[----:B------:R-:W-:Y:S01]  /*4320*/  UIADD3 UR16, UPT, UPT, -UR12, URZ, URZ ;  /* 0x000000ff0c107290 */ /* 0x000fe2000fffe1ff */
[----:B------:R-:W-:Y:S02]  /*4330*/  @!UP0 UMOV UR4, UR11 ;  /* 0x0000000b00048c82 */ /* 0x000fe40008000000 */
[----:B------:R-:W-:Y:S02]  /*4340*/  @!UP0 USHF.R.U32.HI UR4, URZ, UR15, UR4 ;  /* 0x0000000fff048299 */ /* 0x000fe40008011604 */
[----:B------:R-:W-:Y:S02]  /*4350*/  UIMAD UR10, UR13, UR16, UR8 ;  /* 0x000000100d0a72a4 */ /* 0x000fe4000f8e0208 */
[----:B------:R-:W-:Y:S02]  /*4360*/  @!UP0 USEL UR4, UR5, UR4, !UP1 ;  /* 0x0000000405048287 */ /* 0x000fe4000c800000 */
[----:B------:R-:W-:Y:S02]  /*4370*/  UISETP.NE.AND UP1, UPT, UR18, URZ, UPT ;  /* 0x000000ff1200728c */ /* 0x000fe4000bf25270 */
[----:B------:R-:W-:Y:S02]  /*4380*/  @!UP0 UIMAD UR10, UR9, UR10, UR4 ;  /* 0x0000000a090a82a4 */ /* 0x000fe4000f8e0204 */
[----:B------:R-:W-:Y:S02]  /*4390*/  @!UP0 UIADD3 UR11, UPT, UPT, UR12, -UR4, URZ ;  /* 0x800000040c0b8290 */ /* 0x000fe4000fffe0ff */
[----:B------:R-:W-:Y:S02]  /*43a0*/  UIADD3 UR9, UPT, UPT, -UR5, URZ, URZ ;  /* 0x000000ff05097290 */ /* 0x000fe4000fffe1ff */
[----:B------:R-:W-:Y:S02]  /*43b0*/  UIADD3 UR4, UPT, UPT, -UR8, URZ, URZ ;  /* 0x000000ff08047290 */ /* 0x000fe4000fffe1ff */
[----:B------:R-:W-:Y:S02]  /*43c0*/  @!UP0 UIMAD UR8, UR11, UR13, UR5 ;  /* 0x0000000d0b0882a4 */ /* 0x000fe4000f8e0205 */
[----:B------:R-:W-:Y:S02]  /*43d0*/  UIMAD UR23, UR21, UR9, UR23 ;  /* 0x00000009151772a4 */ /* 0x000fe4000f8e0217 */
[----:B------:R-:W-:Y:S01]  /*43e0*/  UIMAD UR22, UR42, UR4, UR22 ;  /* 0x000000042a1672a4 */ /* 0x000fe2000f8e0216 */
[----:B------:R-:W-:Y:S02]  /*43f0*/  @!UP0 UMOV UR5, UR10 ;  /* 0x0000000a00058c82 */ /* 0x000fe40008000000 */
[----:B------:R-:W-:Y:S02]  /*4400*/  UIMAD UR23, UR5, UR21, UR23 ;  /* 0x00000015051772a4 */ /* 0x000fe4000f8e0217 */
[----:B------:R-:W-:Y:S11]  /*4410*/  UIMAD UR22, UR8, UR42, UR22 ;  /* 0x0000002a081672a4 */ /* 0x000ff6000f8e0216 */
[----:B------:R-:W-:Y:S01]  /*4420*/  @!UPT UIADD3 URZ, UPT, UPT, URZ, URZ, URZ ;  /* 0x000000fffffff290 */ /* 0x000fe2000fffe0ff */
.L_x_67:
[----:B------:R-:W2:Y:S01]  /*4430*/  @!UP4 LDCU.128 UR8, c[0x0][0xb10] ;  /* 0x00016200ff08c7ac */ /* 0x000ea20008000c00 */
[----:B------:R-:W-:Y:S04]  /*4440*/  ISETP.NE.U32.AND P0, PT, RZ, UR30, PT ;  /* 0x0000001eff007c0c */ /* 0x000fe8000bf05070 */
[----:B------:R-:W-:Y:S01]  /*4450*/  ISETP.NE.AND.EX P0, PT, RZ, UR31, PT, P0 ;  /* 0x0000001fff007c0c */ /* 0x000fe2000bf05300 */
[----:B------:R-:W4:Y:S01]  /*4460*/  @!UP4 LDCU UR5, c[0x0][0xb0c] ;  /* 0x00016180ff05c7ac */ /* 0x000f220008000800 */
[----:B--2---:R-:W-:Y:S07]  /*4470*/  UIMAD.WIDE.U32 UR16, UR23, UR8, URZ ;  /* 0x00000008171072a5 */ /* 0x004fee000f8e00ff */
[----:B------:R-:W-:Y:S01]  /*4480*/  @!UP4 UMOV UR4, UR17 ;  /* 0x000000110004cc82 */ /* 0x000fe20008000000 */
[----:B----4-:R-:W-:Y:S02]  /*4490*/  @!UP4 UISETP.NE.AND UP0, UPT, UR5, 0x1, UPT ;  /* 0x000000010500c88c */ /* 0x010fe4000bf05270 */
[----:B------:R-:W-:Y:S02]  /*44a0*/  @!UP4 USHF.R.U32.HI UR4, URZ, UR9, UR4 ;  /* 0x00000009ff04c299 */ /* 0x000fe40008011604 */
[----:B------:R-:W-:Y:S02]  /*44b0*/  UIMAD.WIDE.U32 UR16, UR22, UR11, URZ ;  /* 0x0000000b161072a5 */ /* 0x000fe4000f8e00ff */
[----:B------:R-:W-:Y:S02]  /*44c0*/  @!UP4 USEL UR8, UR23, UR4, !UP0 ;  /* 0x000000041708c287 */ /* 0x000fe4000c000000 */
[----:B------:R-:W-:Y:S03]  /*44d0*/  @!UP4 UISETP.NE.AND UP0, UPT, UR10, 0x1, UPT ;  /* 0x000000010a00c88c */ /* 0x000fe6000bf05270 */
[----:B------:R-:W-:Y:S02]  /*44e0*/  @!UP4 UMOV UR9, UR17 ;  /* 0x000000110009cc82 */ /* 0x000fe40008000000 */
[----:B------:R-:W2:Y:S02]  /*44f0*/  @!UP4 LDCU UR4, c[0x0][0xb20] ;  /* 0x00016400ff04c7ac */ /* 0x000ea40008000800 */
[----:B--2---:R-:W-:Y:S04]  /*4500*/  @!UP4 USHF.R.U32.HI UR4, URZ, UR4, UR9 ;  /* 0x00000004ff04c299 */ /* 0x004fe80008011609 */
[----:B------:R-:W-:Y:S04]  /*4510*/  @!UP4 USEL UR9, UR22, UR4, !UP0 ;  /* 0x000000041609c287 */ /* 0x000fe8000c000000 */
[----:B------:R-:W-:Y:S02]  /*4520*/  @!UP4 UIADD3 UR4, UPT, UPT, -UR8, UR9, URZ ;  /* 0x000000090804c290 */ /* 0x000fe4000fffe1ff */
[----:B------:R-:W-:Y:S02]  /*4530*/  @!UP4 UIADD3 UR8, UPT, UPT, UR8, -UR9, URZ ;  /* 0x800000090808c290 */ /* 0x000fe4000fffe0ff */
[----:B------:R-:W-:Y:S02]  /*4540*/  @!UP4 UIMAD UR23, UR4, UR5, UR23 ;  /* 0x000000050417c2a4 */ /* 0x000fe4000f8e0217 */
[----:B------:R-:W-:Y:S01]  /*4550*/  @!UP4 UIMAD UR22, UR8, UR10, UR22 ;  /* 0x0000000a0816c2a4 */ /* 0x000fe2000f8e0216 */
[----:B------:R-:W-:Y:S11]  /*4560*/  BRA.U UP1, `(.L_x_68) ;  /* 0x0000000101107547 */ /* 0x000ff6000b800000 */
[----:B-1----:R-:W-:Y:S04]  /*4570*/  MOV R0, UR37 ;  /* 0x0000002500007c02 */ /* 0x002fe80008000f00 */
[----:B------:R-:W-:Y:S04]  /*4580*/  SHF.L.U32 R0, R0, 0x1f, RZ ;  /* 0x0000001f00007819 */ /* 0x000fe800000006ff */
[----:B------:R-:W1:Y:S02]  /*4590*/  SYNCS.PHASECHK.TRANS64.TRYWAIT P1, [UR6+0x48], R0 ;  /* 0x00004800ff0075a7 */ /* 0x000e640008021106 */
[----:B-1----:R-:W-:Y:S05]  /*45a0*/  @!P1 BRA `(.L_x_69) ;  /* 0x0000006000e89947 */ /* 0x002fea0003800000 */
.L_x_68:
[----:B------:R-:W-:Y:S05]  /*45b0*/  BRA.U !UP5, `(.L_x_70) ;  /* 0x000000010d347547 */ /* 0x000fea000b800000 */
[----:B------:R-:W-:Y:S01]  /*45c0*/  UPLOP3.LUT UP2, UPT, UPT, UPT, UP6, 0x80, 0x8 ;  /* 0x000000000008789c */ /* 0x000fe20003f4f060 */
[----:B-1----:R-:W-:Y:S02]  /*45d0*/  HFMA2 R0, -RZ, RZ, 0, 5.9604644775390625e-08 ;  /* 0x00000001ff007431 */ /* 0x002fe400000001ff */
[----:B------:R-:W-:Y:S03]  /*45e0*/  IMAD.MOV.U32 R244, RZ, RZ, 0x1 ;  /* 0x00000001fff47424 */ /* 0x000fe600078e00ff */
[----:B------:R-:W-:Y:S05]  /*45f0*/  PLOP3.LUT P1, PT, PT, PT, UP2, 0x80, 0x8 ;  /* 0x000000000008781c */ /* 0x000fea0003f2f028 */
[----:B------:R-:W1:Y:S01]  /*4600*/  @UP2 LDCU.64 UR8, c[0x0][0x888] ;  /* 0x00011100ff0827ac */ /* 0x000e620008000a00 */
[----:B------:R-:W-:Y:S07]  /*4610*/  @UP2 UIMAD UR4, UR36, UR30, URZ ;  /* 0x0000001e240422a4 */ /* 0x000fee000f8e02ff */
[----:B------:R-:W-:Y:S01]  /*4620*/  @!P1 PRMT R244, R0, 0x7610, R244 ;  /* 0x0000761000f49816 */ /* 0x000fe200000000f4 */
[----:B-1----:R-:W-:Y:S03]  /*4630*/  @UP2 UIMAD.WIDE UR8, UR4, 0x4, UR8 ;  /* 0x00000004040828a5 */ /* 0x002fe6000f8e0208 */
[----:B------:R-:W1:Y:S03]  /*4640*/  @!UP2 LDCU UR4, c[0x0][0x880] ;  /* 0x00011000ff04a7ac */ /* 0x000e660008000800 */
[----:B------:R-:W-:Y:S01]  /*4650*/  IMAD.U32 R2, RZ, RZ, UR8 ;  /* 0x00000008ff027e24 */ /* 0x000fe2000f8e00ff */
[----:B------:R-:W-:Y:S05]  /*4660*/  MOV R3, UR9 ;  /* 0x0000000900037c02 */ /* 0x000fea0008000f00 */
[----:B-----5:R2:W5:Y:S02]  /*4670*/  @P1 LDG.E R137, desc[UR52][R2.64] ;  /* 0x0000003402891981 */ /* 0x020564000c1e1900 */
[----:B-12---:R-:W-:Y:S07]  /*4680*/  @!P1 IMAD.U32 R137, RZ, RZ, UR4 ;  /* 0x00000004ff899e24 */ /* 0x006fee000f8e00ff */
.L_x_70:
[----:B-----5:R-:W-:Y:S01]  /*4690*/  @!P0 FSETP.EQ.AND P1, PT, R137, RZ, PT ;  /* 0x000000ff8900820b */ /* 0x020fe20003f22000 */
[----:B------:R-:W-:Y:S01]  /*46a0*/  @!UPT UIADD3 URZ, UPT, UPT, URZ, URZ, URZ ;  /* 0x000000fffffff290 */ /* 0x000fe2000fffe0ff */
[----:B------:R-:W-:Y:S11]  /*46b0*/  @!P0 BRA `(.L_x_71) ;  /* 0x0000000000148947 */ /* 0x000ff60003800000 */
[----:B------:R-:W-:Y:S02]  /*46c0*/  LOP3.LUT P0, RZ, R244, 0xff, RZ, 0xc0, !PT ;  /* 0x000000fff4ff7812 */ /* 0x000fe4000780c0ff */
[----:B------:R-:W-:Y:S04]  /*46d0*/  PLOP3.LUT P1, PT, PT, PT, UP2, 0x80, 0x8 ;  /* 0x000000000008781c */ /* 0x000fe80003f2f028 */
[----:B------:R-:W-:Y:S07]  /*46e0*/  PLOP3.LUT P1, PT, P1, PT, PT, 0x8, 0x80 ;  /* 0x000000000080781c */ /* 0x000fee0000f2e170 */
[----:B------:R-:W-:Y:S11]  /*46f0*/  @P0 FSETP.EQ.AND P1, PT, R137, RZ, PT ;  /* 0x000000ff8900020b */ /* 0x000ff60003f22000 */
[----:B------:R-:W-:Y:S02]  /*4700*/  @!UPT UIADD3 URZ, UPT, UPT, URZ, URZ, URZ ;  /* 0x000000fffffff290 */ /* 0x000fe4000fffe0ff */
.L_x_71:
[----:B------:R-:W-:Y:S01]  /*4710*/  ULEA UR5, UR29, UR6, 0x3 ;  /* 0x000000061d057291 */ /* 0x000fe2000f8e18ff */
[----:B-1----:R-:W-:Y:S02]  /*4720*/  SHF.L.U32 R2, R9, 0x1f, RZ ;  /* 0x0000001f09027819 */ /* 0x002fe400000006ff */
[----:B------:R-:W-:Y:S01]  /*4730*/  ELECT P0, URZ, PT ;  /* 0x0000000000ff782f */ /* 0x000fe20003800000 */
[----:B------:R-:W-:Y:S05]  /*4740*/  VIADD R0, R8, 0x1 ;  /* 0x0000000108007836 */ /* 0x000fea0000000000 */
[----:B------:R-:W1:Y:S02]  /*4750*/  SYNCS.PHASECHK.TRANS64.TRYWAIT P2, [UR5+0x30], R2 ;  /* 0x00003002ff0075a7 */ /* 0x000e640008041105 */
[----:B-1----:R-:W-:Y:S05]  /*4760*/  @!P2 BRA `(.L_x_72) ;  /* 0x000000600090a947 */ /* 0x002fea0003800000 */
.L_x_140:
[----:B------:R-:W-:Y:S01]  /*4770*/  PLOP3.LUT P0, PT, P1, P0, PT, 0xf2, 0x2f ;  /* 0x00000000002f781c */ /* 0x000fe20000f01e72 */
[----:B------:R-:W-:Y:S01]  /*4780*/  UIADD3 UR33, UPT, UPT, UR5, 0x20, URZ ;  /* 0x0000002005217890 */ /* 0x000fe2000fffe0ff */
[----:B------:R-:W-:Y:S01]  /*4790*/  ISETP.NE.AND P1, PT, R0, 0x2, PT ;  /* 0x000000020000780c */ /* 0x000fe20003f25270 */
[----:B------:R-:W-:Y:S01]  /*47a0*/  UMOV UR20, UR36 ;  /* 0x0000002400147c82 */ /* 0x000fe20008000000 */
[----:B------:R-:W-:Y:S01]  /*47b0*/  UMOV UR28, UR36 ;  /* 0x00000024001c7c82 */ /* 0x000fe20008000000 */
[----:B------:R-:W-:Y:S01]  /*47c0*/  UMOV UR12, UR36 ;  /* 0x00000024000c7c82 */ /* 0x000fe20008000000 */
[----:B-1----:R-:W-:Y:S02]  /*47d0*/  SEL R2, RZ, 0x1, P1 ;  /* 0x00000001ff027807 */ /* 0x002fe40000800000 */
[----:B------:R-:W-:Y:S01]  /*47e0*/  UMOV UR17, UR33 ;  /* 0x0000002100117c82 */ /* 0x000fe20008000000 */
[----:B------:R-:W-:Y:S01]  /*47f0*/  UMOV UR25, UR33 ;  /* 0x0000002100197c82 */ /* 0x000fe20008000000 */
[----:B------:R-:W-:Y:S01]  /*4800*/  UMOV UR9, UR33 ;  /* 0x0000002100097c82 */ /* 0x000fe20008000000 */
[----:B------:R-:W-:Y:S02]  /*4810*/  LOP3.LUT R10, R10, R2, RZ, 0x3c, !PT ;  /* 0x000000020a0a7212 */ /* 0x000fe400078e3cff */
[----:B------:R-:W-:Y:S01]  /*4820*/  VOTEU.ALL UP0, P0 ;  /* 0x0000000000ff7886 */ /* 0x000fe20000000000 */
[----:B------:R-:W-:Y:S04]  /*4830*/  SEL R8, R0, RZ, P1 ;  /* 0x000000ff00087207 */ /* 0x000fe80000800000 */
[----:B------:R-:W-:Y:S02]  /*4840*/  @!UP0 UIADD3 UR56, UP1, UPT, UR50, 0x580, URZ ;  /* 0x0000058032388890 */ /* 0x000fe4000ff3e0ff */
[----:B------:R-:W-:Y:S02]  /*4850*/  @!UP0 UIMAD UR4, UR29, 0x7800, UR6 ;  /* 0x000078001d0488a4 */ /* 0x000fe4000f8e0206 */
[----:B------:R-:W-:Y:S02]  /*4860*/  @!UP0 UIADD3.X UR57, UPT, UPT, URZ, UR51, URZ, UP1, !UPT ;  /* 0x00000033ff398290 */ /* 0x000fe40008ffe4ff */
[----:B------:R-:W-:Y:S02]  /*4870*/  @!UP0 USHF.L.U32 UR35, UR55, 0x6, URZ ;  /* 0x0000000637238899 */ /* 0x000fe400080006ff */
[----:B------:R-:W-:Y:S02]  /*4880*/  @!UP0 UIMAD UR34, UR54, 0xf0, URZ ;  /* 0x000000f0362288a4 */ /* 0x000fe4000f8e02ff */
[----:B------:R-:W-:Y:S01]  /*4890*/  @!UP0 UIADD3 UR32, UPT, UPT, UR4, 0x200, URZ ;  /* 0x0000020004208890 */ /* 0x000fe2000fffe0ff */
[----:B------:R-:W-:Y:S01]  /*48a0*/  VOTEU.ALL UP1, P0 ;  /* 0x0000000000ff7886 */ /* 0x000fe20000020000 */
[----:B------:R-:W-:Y:S01]  /*48b0*/  UMOV UR54, 0x0 ;  /* 0x0000000000367882 */ /* 0x000fe20000000000 */
[----:B------:R-:W-:Y:S01]  /*48c0*/  UMOV UR55, 0x10000000 ;  /* 0x1000000000377882 */ /* 0x000fe20000000000 */
[----:B------:R-:W-:Y:S02]  /*48d0*/  @!UP0 UIADD3 UR18, UPT, UPT, UR34, 0x10, URZ ;  /* 0x0000001022128890 */ /* 0x000fe4000fffe0ff */
[----:B------:R-:W-:Y:S03]  /*48e0*/  @!UP0 UIADD3 UR16, UPT, UPT, UR4, 0xa00, URZ ;  /* 0x00000a0004108890 */ /* 0x000fe6000fffe0ff */
[----:B------:R1:W-:Y:S01]  /*48f0*/  @!UP1 UTMALDG.3D [UR32], [UR56], desc[UR54] ;  /* 0x00003620380095b4 */ /* 0x0003e20008011000 */
[----:B------:R-:W-:Y:S01]  /*4900*/  VOTEU.ALL UP1, P0 ;  /* 0x0000000000ff7886 */ /* 0x000fe20000020000 */
[----:B------:R-:W-:Y:S01]  /*4910*/  UMOV UR19, UR35 ;  /* 0x0000002300137c82 */ /* 0x000fe20008000000 */
[----:B------:R-:W-:Y:S02]  /*4920*/  @!UP0 UIADD3 UR26, UPT, UPT, UR34, 0x20, URZ ;  /* 0x00000020221a8890 */ /* 0x000fe4000fffe0ff */
[----:B------:R-:W-:Y:S01]  /*4930*/  @!UP0 UIADD3 UR24, UPT, UPT, UR4, 0x1200, URZ ;  /* 0x0000120004188890 */ /* 0x000fe2000fffe0ff */
[----:B------:R-:W-:Y:S01]  /*4940*/  UMOV UR27, UR35 ;  /* 0x00000023001b7c82 */ /* 0x000fe20008000000 */
[----:B------:R2:W-:Y:S01]  /*4950*/  @!UP1 UTMALDG.3D [UR16], [UR56], desc[UR54] ;  /* 0x00003610380095b4 */ /* 0x0005e20008011000 */
[----:B------:R-:W-:Y:S01]  /*4960*/  VOTEU.ALL UP1, P0 ;  /* 0x0000000000ff7886 */ /* 0x000fe20000020000 */
[----:B------:R-:W-:Y:S02]  /*4970*/  @!UP0 UIADD3 UR10, UPT, UPT, UR34, 0x30, URZ ;  /* 0x00000030220a8890 */ /* 0x000fe4000fffe0ff */
[----:B------:R-:W-:Y:S01]  /*4980*/  @!UP0 UIADD3 UR8, UPT, UPT, UR4, 0x1a00, URZ ;  /* 0x00001a0004088890 */ /* 0x000fe2000fffe0ff */
[----:B------:R-:W-:Y:S01]  /*4990*/  UMOV UR11, UR35 ;  /* 0x00000023000b7c82 */ /* 0x000fe20008000000 */
[----:B------:R-:W-:Y:S01]  /*49a0*/  UIADD3 UR29, UPT, UPT, UR29, 0x1, URZ ;  /* 0x000000011d1d7890 */ /* 0x000fe2000fffe0ff */
[----:B------:R4:W-:Y:S01]  /*49b0*/  @!UP1 UTMALDG.3D [UR24], [UR56], desc[UR54] ;  /* 0x00003618380095b4 */ /* 0x0009e20008011000 */
[----:B------:R-:W-:Y:S05]  /*49c0*/  VOTEU.ALL UP1, P0 ;  /* 0x0000000000ff7886 */ /* 0x000fea0000020000 */
[----:B------:R5:W-:Y:S01]  /*49d0*/  @!UP1 UTMALDG.3D [UR8], [UR56], desc[UR54] ;  /* 0x00003608380095b4 */ /* 0x000be20008011000 */
[----:B------:R-:W-:Y:S01]  /*49e0*/  VOTEU.ALL UP1, P0 ;  /* 0x0000000000ff7886 */ /* 0x000fe20000020000 */
[----:B-1----:R-:W-:Y:S01]  /*49f0*/  UPRMT UR33, UR7, 0x654, UR33 ;  /* 0x0000065407217896 */ /* 0x002fe20008000021 */
[----:B------:R-:W-:Y:S01]  /*4a00*/  UMOV UR36, UR47 ;  /* 0x0000002f00247c82 */ /* 0x000fe20008000000 */
[----:B--2---:R-:W-:Y:S02]  /*4a10*/  @!UP0 UIADD3 UR18, UPT, UPT, UR34, 0x40, URZ ;  /* 0x0000004022128890 */ /* 0x004fe4000fffe0ff */
[----:B------:R-:W-:Y:S02]  /*4a20*/  @!UP0 UIADD3 UR16, UPT, UPT, UR4, 0x2200, URZ ;  /* 0x0000220004108890 */ /* 0x000fe4000fffe0ff */
[----:B----4-:R-:W-:Y:S02]  /*4a30*/  @!UP0 UIADD3 UR26, UPT, UPT, UR34, 0x50, URZ ;  /* 0x00000050221a8890 */ /* 0x010fe4000fffe0ff */
[----:B------:R-:W-:Y:S05]  /*4a40*/  @!UP0 UIADD3 UR24, UPT, UPT, UR4, 0x2a00, URZ ;  /* 0x00002a0004188890 */ /* 0x000fea000fffe0ff */
[----:B------:R1:W-:Y:S01]  /*4a50*/  @!UP1 UTMALDG.3D [UR16], [UR56], desc[UR54] ;  /* 0x00003610380095b4 */ /* 0x0003e20008011000 */
[----:B------:R-:W-:Y:S01]  /*4a60*/  VOTEU.ALL UP1, P0 ;  /* 0x0000000000ff7886 */ /* 0x000fe20000020000 */
[----:B-----5:R-:W-:Y:S02]  /*4a70*/  @!UP0 UIADD3 UR10, UPT, UPT, UR34, 0x60, URZ ;  /* 0x00000060220a8890 */ /* 0x020fe4000fffe0ff */
[----:B------:R-:W-:Y:S02]  /*4a80*/  @!UP0 UIADD3 UR8, UPT, UPT, UR4, 0x3200, URZ ;  /* 0x0000320004088890 */ /* 0x000fe4000fffe0ff */
[----:B------:R2:W-:Y:S01]  /*4a90*/  @!UP1 UTMALDG.3D [UR24], [UR56], desc[UR54] ;  /* 0x00003618380095b4 */ /* 0x0005e20008011000 */
[----:B------:R-:W-:Y:S06]  /*4aa0*/  VOTEU.ALL UP1, P0 ;  /* 0x0000000000ff7886 */ /* 0x000fec0000020000 */
[----:B------:R4:W-:Y:S01]  /*4ab0*/  @!UP1 UTMALDG.3D [UR8], [UR56], desc[UR54] ;  /* 0x00003608380095b4 */ /* 0x0009e20008011000 */
[----:B------:R-:W-:Y:S01]  /*4ac0*/  VOTEU.ALL UP1, P0 ;  /* 0x0000000000ff7886 */ /* 0x000fe20000020000 */
[----:B-1----:R-:W-:Y:S02]  /*4ad0*/  @!UP0 UIADD3 UR18, UPT, UPT, UR34, 0x70, URZ ;  /* 0x0000007022128890 */ /* 0x002fe4000fffe0ff */
[----:B------:R-:W-:Y:S02]  /*4ae0*/  @!UP0 UIADD3 UR16, UPT, UPT, UR4, 0x3a00, URZ ;  /* 0x00003a0004108890 */ /* 0x000fe4000fffe0ff */
[----:B--2---:R-:W-:Y:S02]  /*4af0*/  @!UP0 UIADD3 UR26, UPT, UPT, UR34, 0x80, URZ ;  /* 0x00000080221a8890 */ /* 0x004fe4000fffe0ff */
[----:B------:R-:W-:Y:S05]  /*4b00*/  @!UP0 UIADD3 UR24, UPT, UPT, UR4, 0x4200, URZ ;  /* 0x0000420004188890 */ /* 0x000fea000fffe0ff */
[----:B------:R1:W-:Y:S01]  /*4b10*/  @!UP1 UTMALDG.3D [UR16], [UR56], desc[UR54] ;  /* 0x00003610380095b4 */ /* 0x0003e20008011000 */
[----:B------:R-:W-:Y:S01]  /*4b20*/  VOTEU.ALL UP1, P0 ;  /* 0x0000000000ff7886 */ /* 0x000fe20000020000 */
[----:B----4-:R-:W-:Y:S02]  /*4b30*/  @!UP0 UIADD3 UR10, UPT, UPT, UR34, 0x90, URZ ;  /* 0x00000090220a8890 */ /* 0x010fe4000fffe0ff */
        /* <DEDUP_REMOVED lines=13> */
[----:B------:R-:W-:Y:S01]  /*4c10*/  @!UP1 UTMALDG.3D [UR24], [UR56], desc[UR54] ;  /* 0x00003618380095b4 */ /* 0x000fe20008011000 */
[----:B------:R-:W-:Y:S06]  /*4c20*/  VOTEU.ALL UP1, P0 ;  /* 0x0000000000ff7886 */ /* 0x000fec0000020000 */
[----:B------:R2:W-:Y:S01]  /*4c30*/  @!UP1 UTMALDG.3D [UR8], [UR56], desc[UR54] ;  /* 0x00003608380095b4 */ /* 0x0005e20008011000 */
[----:B------:R-:W-:Y:S02]  /*4c40*/  UPLOP3.LUT UP1, UPT, UPT, UPT, UPT, 0x80, 0x8 ;  /* 0x000000000008789c */ /* 0x000fe40003f2f070 */
[----:B-1----:R-:W-:Y:S02]  /*4c50*/  @!UP0 UIADD3 UR18, UPT, UPT, UR34, 0xd0, URZ ;  /* 0x000000d022128890 */ /* 0x002fe4000fffe0ff */
[----:B------:R-:W-:Y:S02]  /*4c60*/  @!UP0 UIADD3 UR16, UPT, UPT, UR4, 0x6a00, URZ ;  /* 0x00006a0004108890 */ /* 0x000fe4000fffe0ff */
[----:B--2---:R-:W-:Y:S02]  /*4c70*/  @!UP0 UIADD3 UR10, UPT, UPT, UR34, 0xe0, URZ ;  /* 0x000000e0220a8890 */ /* 0x004fe4000fffe0ff */
[----:B------:R-:W-:Y:S01]  /*4c80*/  @!UP0 UIADD3 UR8, UPT, UPT, UR4, 0x7200, URZ ;  /* 0x0000720004088890 */ /* 0x000fe2000fffe0ff */
[----:B------:R-:W-:Y:S05]  /*4c90*/  VOTEU.ALL UP0, P0 ;  /* 0x0000000000ff7886 */ /* 0x000fea0000000000 */
[----:B------:R-:W-:Y:S01]  /*4ca0*/  @!UP0 UTMALDG.3D [UR16], [UR56], desc[UR54] ;  /* 0x00003610380085b4 */ /* 0x000fe20008011000 */
[----:B------:R-:W-:Y:S04]  /*4cb0*/  UISETP.NE.AND UP0, UPT, UR29, 0x2, UPT ;  /* 0x000000021d00788c */ /* 0x000fe8000bf05270 */
[----:B------:R-:W-:Y:S02]  /*4cc0*/  USEL UR4, URZ, 0x1, UP0 ;  /* 0x00000001ff047887 */ /* 0x000fe40008000000 */
[----:B------:R-:W-:Y:S02]  /*4cd0*/  USEL UR29, UR29, URZ, UP0 ;  /* 0x000000ff1d1d7287 */ /* 0x000fe40008000000 */
[----:B------:R-:W-:Y:S02]  /*4ce0*/  VOTEU.ALL UP0, P0 ;  /* 0x0000000000ff7886 */ /* 0x000fe40000000000 */
[----:B------:R-:W-:Y:S03]  /*4cf0*/  LOP3.LUT R9, R9, UR4, RZ, 0x3c, !PT ;  /* 0x0000000409097c12 */ /* 0x000fe6000f8e3cff */
[----:B------:R1:W-:Y:S01]  /*4d00*/  @!UP0 UTMALDG.3D [UR8], [UR56], desc[UR54] ;  /* 0x00003608380085b4 */ /* 0x0003e20008011000 */
[----:B------:R2:W-:Y:S01]  /*4d10*/  @!P0 SYNCS.ARRIVE.TRANS64.RED.A0TR RZ, [UR5+0x20], R11 ;  /* 0x0000200bffff89a7 */ /* 0x0005e20008300405 */
[----:B------:R-:W-:Y:S01]  /*4d20*/  SYNCS.ARRIVE.TRANS64.RED.A1T0 RZ, [UR33], RZ ;  /* 0x000000ffffff79a7 */ /* 0x000fe20008100421 */
[----:B-1----:R-:W-:Y:S02]  /*4d30*/  UIADD3 UR54, UPT, UPT, UR22, UR48, URZ ;  /* 0x0000003016367290 */ /* 0x002fe4000fffe0ff */
[----:B------:R-:W-:Y:S01]  /*4d40*/  UIADD3 UR55, UPT, UPT, UR23, UR49, URZ ;  /* 0x0000003117377290 */ /* 0x000fe2000fffe0ff */
[----:B------:R-:W-:Y:S11]  /*4d50*/  BRA.U UP3, `(.L_x_73) ;  /* 0xfffffff103787547 */ /* 0x000ff6000b83ffff */
[----:B------:R-:W-:Y:S01]  /*4d60*/  UIADD3 UR6, UPT, UPT, UR6, 0x30, URZ ;  /* 0x0000003006067890 */ /* 0x000fe2000fffe0ff */
[----:B------:R-:W-:-:S03]  /*4d70*/  SHF.L.U32 R0, R9, 0x1f, RZ ;  /* 0x0000001f09007819 */ /* 0x000fc600000006ff */
[----:B------:R-:W-:-:S09]  /*4d80*/  ULEA UR4, UR29, UR6, 0x3 ;  /* 0x000000061d047291 */ /* 0x000fd2000f8e18ff */
[----:B------:R-:W1:Y:S02]  /*4d90*/  SYNCS.PHASECHK.TRANS64.TRYWAIT P0, [UR4], R0 ;  /* 0x00000000ff0075a7 */ /* 0x000e640008001104 */
[----:B-1----:R-:W-:Y:S05]  /*4da0*/  @!P0 BRA `(.L_x_74) ;  /* 0x0000005c00188947 */ /* 0x002fea0003800000 */
.L_x_142:
        /* <DEDUP_REMOVED lines=8> */
.L_x_75:
[----:B-1----:R1:W4:Y:S02]  /*4e30*/  SYNCS.PHASECHK.TRANS64.TRYWAIT P0, [R0+URZ], R2 ;  /* 0x00000002000075a7 */ /* 0x00232400080011ff */
[----:B----4-:R-:W-:Y:S05]  /*4e40*/  @!P0 NANOSLEEP.SYNCS 0x989680 ;  /* 0x009896800000895d */ /* 0x010fea0003900000 */
[----:B------:R-:W4:Y:S02]  /*4e50*/  @!P0 SYNCS.PHASECHK.TRANS64 P0, [R0+URZ], R2 ;  /* 0x00000002000085a7 */ /* 0x000f2400080010ff */
[----:B---34-:R-:W-:Y:S05]  /*4e60*/  @P0 EXIT ;  /* 0x000000000000094d */ /* 0x018fea0003800000 */
[----:B------:R-:W-:Y:S05]  /*4e70*/  BRA `(.L_x_75) ;  /* 0xfffffffc00ec7947 */ /* 0x000fea000383ffff */
.L_x_65:
[----:B------:R-:W-:-:S06]  /*4e80*/  UISETP.GE.AND UP0, UPT, UR12, 0x4, UPT ;  /* 0x000000040c00788c */ /* 0x000fcc000bf06270 */
[----:B------:R-:W-:-:S13]  /*4e90*/  PLOP3.LUT P0, PT, PT, PT, UP0, 0x80, 0x8 ;  /* 0x000000000008781c */ /* 0x000fda0003f0f008 */
[----:B-1----:R-:W-:Y:S05]  /*4ea0*/  @!P0 EXIT ;  /* 0x000000000000894d */ /* 0x002fea0003800000 */
[----:B------:R-:W-:Y:S01]  /*4eb0*/  BAR.SYNC.DEFER_BLOCKING 0x6, 0xa0 ;  /* 0x0182800000007b1d */ /* 0x000fe20000010000 */
[----:B------:R-:W-:-:S05]  /*4ec0*/  IMAD.U32 R0, R6, 0x10000, RZ ;  /* 0x0001000006007824 */ /* 0x000fca00078e00ff */
[----:B------:R-:W-:Y:S01]  /*4ed0*/  UMOV UR4, 0x400 ;  /* 0x0000040000047882 */ /* 0x000fe20000000000 */
[----:B------:R-:W-:Y:S01]  /*4ee0*/  LOP3.LUT R0, R0, 0x600000, RZ, 0xc0, !PT ;  /* 0x0060000000007812 */ /* 0x000fe200078ec0ff */
[----:B------:R-:W-:Y:S01]  /*4ef0*/  ULEA UR4, UR7, UR4, 0x18 ;  /* 0x0000000407047291 */ /* 0x000fe2000f8ec0ff */
[----:B------:R-:W-:Y:S01]  /*4f00*/  UMOV UR5, URZ ;  /* 0x000000ff00057c82 */ /* 0x000fe20008000000 */
[----:B------:R-:W-:Y:S01]  /*4f10*/  UMOV UR6, URZ ;  /* 0x000000ff00067c82 */ /* 0x000fe20008000000 */
[----:B------:R-:W-:Y:S01]  /*4f20*/  MOV R2, UR5 ;  /* 0x0000000500027c02 */ /* 0x000fe20008000f00 */
[----:B------:R-:W-:Y:S01]  /*4f30*/  IMAD.U32 R249, RZ, RZ, UR5 ;  /* 0x00000005fff97e24 */ /* 0x000fe2000f8e00ff */
[----:B------:R-:W1:Y:S01]  /*4f40*/  LDCU UR40, c[0x0][0xb0c] ;  /* 0x00016180ff2877ac */ /* 0x000e620008000800 */
[----:B------:R-:W-:Y:S02]  /*4f50*/  IMAD.U32 R245, RZ, RZ, UR6 ;  /* 0x00000006fff57e24 */ /* 0x000fe4000f8e00ff */
[----:B------:R-:W-:Y:S01]  /*4f60*/  STL [R1+0x8], R2 ;  /* 0x0000080201007387 */ /* 0x000fe20000100800 */
[----:B------:R-:W2:Y:S01]  /*4f70*/  LDCU UR37, c[0x0][0xb30] ;  /* 0x00016600ff2577ac */ /* 0x000ea20008000800 */
[----:B------:R-:W3:Y:S02]  /*4f80*/  LDCU.64 UR50, c[0x0][0x888] ;  /* 0x00011100ff3277ac */ /* 0x000ee40008000a00 */
[----:B------:R-:W4:Y:S01]  /*4f90*/  LDS R16, [UR4+0x100] ;  /* 0x00010004ff107984 */ /* 0x000f220008000800 */
[----:B------:R-:W-:Y:S01]  /*4fa0*/  UMOV UR4, 0x1 ;  /* 0x0000000100047882 */ /* 0x000fe20000000000 */
[----:B------:R-:W1:Y:S01]  /*4fb0*/  LDCU.64 UR38, c[0x0][0xb28] ;  /* 0x00016500ff2677ac */ /* 0x000e620008000a00 */
[----:B------:R-:W-:Y:S01]  /*4fc0*/  MOV R250, UR4 ;  /* 0x0000000400fa7c02 */ /* 0x000fe20008000f00 */
[----:B------:R-:W-:Y:S01]  /*4fd0*/  UMOV UR4, URZ ;  /* 0x000000ff00047c82 */ /* 0x000fe20008000000 */
[----:B------:R-:W1:Y:S01]  /*4fe0*/  LDCU.128 UR44, c[0x0][0xb10] ;  /* 0x00016200ff2c77ac */ /* 0x000e620008000c00 */
[----:B------:R-:W-:Y:S01]  /*4ff0*/  MOV R248, UR4 ;  /* 0x0000000400f87c02 */ /* 0x000fe20008000f00 */
[----:B------:R-:W-:Y:S01]  /*5000*/  UMOV UR43, URZ ;  /* 0x000000ff002b7c82 */ /* 0x000fe20008000000 */
[----:B------:R-:W-:Y:S01]  /*5010*/  UMOV UR15, URZ ;  /* 0x000000ff000f7c82 */ /* 0x000fe20008000000 */
[----:B----4-:R-:W-:Y:S01]  /*5020*/  IMAD.IADD R16, R16, 0x1, R0 ;  /* 0x0000000110107824 */ /* 0x010fe200078e0200 */
[----:B------:R-:W-:-:S05]  /*5030*/  MOV R0, UR4 ;  /* 0x0000000400007c02 */ /* 0x000fca0008000f00 */
[----:B-123--:R4:W-:Y:S02]  /*5040*/  STL [R1+0x4], R0 ;  /* 0x0000040001007387 */ /* 0x00e9e40000100800 */
.L_x_109:
[----:B------:R-:W1:Y:S01]  /*5050*/  S2UR UR56, SR_CgaCtaId ;  /* 0x00000000003879c3 */ /* 0x000e620000008800 */
[----:B------:R-:W-:Y:S01]  /*5060*/  R2UR UR5, R248 ;  /* 0x00000000f80572ca */ /* 0x000fe200000e0000 */
[----:B------:R-:W-:Y:S11]  /*5070*/  UMOV UR4, 0x400 ;  /* 0x0000040000047882 */ /* 0x000ff60000000000 */
[----:B------:R-:W-:Y:S01]  /*5080*/  @!UPT UIADD3 URZ, UPT, UPT, URZ, URZ, URZ ;  /* 0x000000fffffff290 */ /* 0x000fe2000fffe0ff */
[----:B----4-:R-:W-:Y:S05]  /*5090*/  IMAD.U32 R0, RZ, RZ, UR5 ;  /* 0x00000005ff007e24 */ /* 0x010fea000f8e00ff */
[----:B------:R-:W-:Y:S01]  /*50a0*/  SHF.L.U32 R0, R0, 0x1f, RZ ;  /* 0x0000001f00007819 */ /* 0x000fe200000006ff */
[----:B-1----:R-:W-:Y:S04]  /*50b0*/  ULEA UR56, UR56, UR4, 0x18 ;  /* 0x0000000438387291 */ /* 0x002fe8000f8ec0ff */
[----:B------:R-:W-:Y:S09]  /*50c0*/  ULEA UR4, UR15, UR56, 0x3 ;  /* 0x000000380f047291 */ /* 0x000ff2000f8e18ff */
[----:B------:R-:W1:Y:S02]  /*50d0*/  SYNCS.PHASECHK.TRANS64.TRYWAIT P0, [UR4+0x50], R0 ;  /* 0x00005000ff0075a7 */ /* 0x000e640008001104 */
[----:B-1---5:R-:W-:Y:S05]  /*50e0*/  @!P0 BRA `(.L_x_76) ;  /* 0x0000005800608947 */ /* 0x022fea0003800000 */
.L_x_144:
[----:B------:R-:W-:Y:S02]  /*50f0*/  ULEA UR5, UR15, UR56, 0x4 ;  /* 0x000000380f057291 */ /* 0x000fe4000f8e20ff */
[----:B------:R-:W-:Y:S01]  /*5100*/  UIADD3 UR4, UPT, UPT, UR4, 0x60, URZ ;  /* 0x0000006004047890 */ /* 0x000fe2000fffe0ff */
[----:B------:R-:W2:Y:S03]  /*5110*/  LDCU UR6, c[0x0][0xb24] ;  /* 0x00016480ff0677ac */ /* 0x000ea60008000800 */
[----:B------:R-:W-:Y:S03]  /*5120*/  UPRMT UR4, URZ, 0x654, UR4 ;  /* 0x00000654ff047896 */ /* 0x000fe60008000004 */
[----:B------:R-:W3:Y:S01]  /*5130*/  LDS.128 R4, [UR5+0xe0] ;  /* 0x0000e005ff047984 */ /* 0x000ee20008000c00 */
[----:B------:R-:W-:Y:S01]  /*5140*/  @!PT LDS RZ, [RZ] ;  /* 0x00000000fffff984 */ /* 0x000fe20000000800 */
[----:B------:R-:W-:Y:S01]  /*5150*/  @!PT LDS RZ, [RZ] ;  /* 0x00000000fffff984 */ /* 0x000fe20000000800 */
[----:B------:R-:W-:Y:S01]  /*5160*/  @!PT LDS RZ, [RZ] ;  /* 0x00000000fffff984 */ /* 0x000fe20000000800 */
[----:B------:R-:W-:Y:S01]  /*5170*/  @!PT LDS RZ, [RZ] ;  /* 0x00000000fffff984 */ /* 0x000fe20000000800 */
[----:B------:R4:W-:Y:S07]  /*5180*/  MEMBAR.ALL.CTA ;  /* 0x0000000000007992 */ /* 0x0009ee0000008000 */
[----:B----4-:R-:W4:Y:S02]  /*5190*/  FENCE.VIEW.ASYNC.S ;  /* 0x00000000000073c6 */ /* 0x010f240000000000 */
[----:B----4-:R-:W-:Y:S01]  /*51a0*/  SYNCS.ARRIVE.TRANS64.RED.A1T0 RZ, [UR4], RZ ;  /* 0x000000ffffff79a7 */ /* 0x010fe20008100404 */
[----:B---3--:R-:W-:Y:S11]  /*51b0*/  LOP3.LUT P0, RZ, R6, 0x1, RZ, 0xc0, !PT ;  /* 0x0000000106ff7812 */ /* 0x008ff6000780c0ff */
[----:B------:R-:W-:Y:S02]  /*51c0*/  @!UPT UIADD3 URZ, UPT, UPT, URZ, URZ, URZ ;  /* 0x000000fffffff290 */ /* 0x000fe4000fffe0ff */
[----:B------:R-:W-:Y:S01]  /*51d0*/  VOTEU.ANY UP0, P0 ;  /* 0x0000000000ff7886 */ /* 0x000fe20000000100 */
[----:B------:R-:W-:Y:S01]  /*51e0*/  PLOP3.LUT P3, PT, PT, PT, UP0, 0x80, 0x8 ;  /* 0x000000000008781c */ /* 0x000fe20003f6f008 */
[----:B------:R-:W-:Y:S01]  /*51f0*/  UP2UR UR5, UPR, URZ, 0x1 ;  /* 0x00000001ff057883 */ /* 0x000fe20008000000 */
[----:B------:R-:W-:Y:S02]  /*5200*/  PLOP3.LUT P1, PT, PT, PT, UP0, 0x80, 0x8 ;  /* 0x000000000008781c */ /* 0x000fe40003f2f008 */
[----:B------:R-:W-:Y:S02]  /*5210*/  PLOP3.LUT P2, PT, PT, PT, UP0, 0x80, 0x8 ;  /* 0x000000000008781c */ /* 0x000fe40003f4f008 */
[----:B------:R-:W-:Y:S01]  /*5220*/  PLOP3.LUT P0, PT, PT, PT, UP0, 0x80, 0x8 ;  /* 0x000000000008781c */ /* 0x000fe20003f0f008 */
[----:B--2---:R-:W-:Y:S01]  /*5230*/  UISETP.GE.AND UP0, UPT, UR6, 0x1, UPT ;  /* 0x000000010600788c */ /* 0x004fe2000bf06270 */
[----:B------:R-:W-:Y:S05]  /*5240*/  IMAD.U32 R251, RZ, RZ, UR5 ;  /* 0x00000005fffb7e24 */ /* 0x000fea000f8e00ff */
[----:B-1----:R-:W-:Y:S02]  /*5250*/  @P3 MOV R2, R4 ;  /* 0x0000000400023202 */ /* 0x002fe40000000f00 */
[----:B------:R-:W-:Y:S02]  /*5260*/  @P1 LOP3.LUT R0, R5, 0xffff, RZ, 0xc0, !PT ;  /* 0x0000ffff05001812 */ /* 0x000fe400078ec0ff */
[----:B------:R-:W-:Y:S02]  /*5270*/  @P2 R2UR UR42, R2 ;  /* 0x00000000022a22ca */ /* 0x000fe400000e0000 */
[----:B------:R-:W-:Y:S01]  /*5280*/  @P0 R2UR UR41, R0 ;  /* 0x00000000002902ca */ /* 0x000fe200000e0000 */
[----:B------:R-:W-:Y:S03]  /*5290*/  @!UPT UIADD3 URZ, UPT, UPT, URZ, URZ, URZ ;  /* 0x000000fffffff290 */ /* 0x000fe6000fffe0ff */
[----:B------:R-:W-:Y:S11]  /*52a0*/  BRA.U !UP0, `(.L_x_77) ;  /* 0x0000000108cc7547 */ /* 0x000ff6000b800000 */
[----:B------:R-:W1:Y:S01]  /*52b0*/  LDCU UR7, c[0x0][0xb20] ;  /* 0x00016400ff0777ac */ /* 0x000e620008000800 */
[----:B------:R-:W2:Y:S01]  /*52c0*/  LDCU UR9, c[0x0][0x370] ;  /* 0x00006e00ff0977ac */ /* 0x000ea20008000800 */
[----:B------:R-:W3:Y:S01]  /*52d0*/  LDCU UR4, c[0x0][0x374] ;  /* 0x00006e80ff0477ac */ /* 0x000ee20008000800 */
[----:B------:R-:W-:Y:S02]  /*52e0*/  UISETP.NE.AND UP0, UPT, UR46, 0x1, UPT ;  /* 0x000000012e00788c */ /* 0x000fe4000bf05270 */
[----:B------:R-:W-:Y:S02]  /*52f0*/  UISETP.NE.AND UP1, UPT, UR40, 0x1, UPT ;  /* 0x000000012800788c */ /* 0x000fe4000bf25270 */
[----:B------:R-:W-:Y:S02]  /*5300*/  UIMAD.WIDE.U32 UR10, UR41, UR47, URZ ;  /* 0x0000002f290a72a5 */ /* 0x000fe4000f8e00ff */
[----:B------:R-:W-:Y:S02]  /*5310*/  UIMAD.WIDE.U32 UR12, UR42, UR44, URZ ;  /* 0x0000002c2a0c72a5 */ /* 0x000fe4000f8e00ff */
[----:B------:R-:W-:Y:S02]  /*5320*/  UISETP.NE.AND UP2, UPT, UR6, 0x1, UPT ;  /* 0x000000010600788c */ /* 0x000fe4000bf45270 */
[----:B--2---:R-:W-:Y:S01]  /*5330*/  UIMAD.WIDE.U32 UR16, UR9, UR44, URZ ;  /* 0x0000002c091072a5 */ /* 0x004fe2000f8e00ff */
[----:B------:R-:W-:Y:S01]  /*5340*/  UMOV UR10, UR11 ;  /* 0x0000000b000a7c82 */ /* 0x000fe20008000000 */
[----:B---3--:R-:W-:Y:S02]  /*5350*/  UIMAD.WIDE.U32 UR18, UR4, UR47, URZ ;  /* 0x0000002f041272a5 */ /* 0x008fe4000f8e00ff */
[----:B-1----:R-:W-:Y:S03]  /*5360*/  USHF.R.U32.HI UR10, URZ, UR7, UR10 ;  /* 0x00000007ff0a7299 */ /* 0x002fe6000801160a */
[----:B------:R-:W-:Y:S02]  /*5370*/  UMOV UR16, UR17 ;  /* 0x0000001100107c82 */ /* 0x000fe40008000000 */
[----:B------:R-:W-:Y:S02]  /*5380*/  @UP1 USHF.R.U32.HI UR9, URZ, UR45, UR16 ;  /* 0x0000002dff091299 */ /* 0x000fe40008011610 */
[----:B------:R-:W-:Y:S01]  /*5390*/  USEL UR10, UR41, UR10, !UP0 ;  /* 0x0000000a290a7287 */ /* 0x000fe2000c000000 */
[----:B------:R-:W-:Y:S02]  /*53a0*/  UMOV UR5, UR19 ;  /* 0x0000001300057c82 */ /* 0x000fe40008000000 */
[----:B------:R-:W-:Y:S03]  /*53b0*/  @UP0 USHF.R.U32.HI UR4, URZ, UR7, UR5 ;  /* 0x00000007ff040299 */ /* 0x000fe60008011605 */
[----:B------:R-:W-:Y:S01]  /*53c0*/  UMOV UR7, UR13 ;  /* 0x0000000d00077c82 */ /* 0x000fe20008000000 */
[----:B------:R-:W-:Y:S02]  /*53d0*/  UIMAD.WIDE.U32 UR16, UR4, UR38, URZ ;  /* 0x00000026041072a5 */ /* 0x000fe4000f8e00ff */
[----:B------:R-:W-:Y:S02]  /*53e0*/  UIMAD.WIDE.U32 UR12, UR9, UR38, URZ ;  /* 0x00000026090c72a5 */ /* 0x000fe4000f8e00ff */
[----:B------:R-:W-:Y:S03]  /*53f0*/  USHF.R.U32.HI UR7, URZ, UR45, UR7 ;  /* 0x0000002dff077299 */ /* 0x000fe60008011607 */
[----:B------:R-:W-:Y:S02]  /*5400*/  UMOV UR5, UR17 ;  /* 0x0000001100057c82 */ /* 0x000fe40008000000 */
[----:B------:R-:W-:Y:S02]  /*5410*/  @UP2 USHF.R.U32.HI UR4, URZ, UR39, UR5 ;  /* 0x00000027ff042299 */ /* 0x000fe40008011605 */
[----:B------:R-:W-:Y:S02]  /*5420*/  USEL UR5, UR42, UR7, !UP1 ;  /* 0x000000072a057287 */ /* 0x000fe4000c800000 */
[----:B------:R-:W-:Y:S02]  /*5430*/  UIMAD UR4, UR6, UR4, URZ ;  /* 0x00000004060472a4 */ /* 0x000fe4000f8e02ff */
[----:B------:R-:W-:Y:S02]  /*5440*/  UIADD3 UR8, UPT, UPT, -UR5, URZ, URZ ;  /* 0x000000ff05087290 */ /* 0x000fe4000fffe1ff */
[----:B------:R-:W-:Y:S02]  /*5450*/  UISETP.GE.AND UP0, UPT, UR10, UR4, UPT ;  /* 0x000000040a00728c */ /* 0x000fe4000bf06270 */
[----:B------:R-:W-:Y:S01]  /*5460*/  UIMAD UR42, UR40, UR8, UR42 ;  /* 0x00000008282a72a4 */ /* 0x000fe2000f8e022a */
[----:B------:R-:W-:Y:S02]  /*5470*/  UMOV UR12, UR13 ;  /* 0x0000000d000c7c82 */ /* 0x000fe40008000000 */
[----:B------:R-:W-:Y:S02]  /*5480*/  @UP2 USHF.R.U32.HI UR9, URZ, UR39, UR12 ;  /* 0x00000027ff092299 */ /* 0x000fe4000801160c */
[----:B------:R-:W-:Y:S02]  /*5490*/  UIMAD.WIDE.U32 UR12, UR10, UR38, URZ ;  /* 0x000000260a0c72a5 */ /* 0x000fe4000f8e00ff */
[----:B------:R-:W-:Y:S04]  /*54a0*/  UIMAD UR7, UR6, UR9, URZ ;  /* 0x00000009060772a4 */ /* 0x000fe8000f8e02ff */
[----:B------:R-:W-:Y:S01]  /*54b0*/  UISETP.GE.OR UP0, UPT, UR5, UR7, UP0 ;  /* 0x000000070500728c */ /* 0x000fe20008706670 */
[----:B------:R-:W-:Y:S01]  /*54c0*/  UMOV UR4, UR13 ;  /* 0x0000000d00047c82 */ /* 0x000fe20008000000 */
[----:B------:R-:W-:Y:S02]  /*54d0*/  UIMAD.WIDE.U32 UR12, UR5, UR38, URZ ;  /* 0x00000026050c72a5 */ /* 0x000fe4000f8e00ff */
[----:B------:R-:W-:Y:S04]  /*54e0*/  USHF.R.U32.HI UR4, URZ, UR39, UR4 ;  /* 0x00000027ff047299 */ /* 0x000fe80008011604 */
[----:B------:R-:W-:Y:S03]  /*54f0*/  USEL UR14, UR10, UR4, !UP2 ;  /* 0x000000040a0e7287 */ /* 0x000fe6000d000000 */
[----:B------:R-:W-:Y:S01]  /*5500*/  @!UP0 UMOV UR4, UR13 ;  /* 0x0000000d00048c82 */ /* 0x000fe20008000000 */
[----:B------:R-:W-:Y:S02]  /*5510*/  UIADD3 UR7, UPT, UPT, -UR14, URZ, URZ ;  /* 0x000000ff0e077290 */ /* 0x000fe4000fffe1ff */
[----:B------:R-:W-:Y:S02]  /*5520*/  @!UP0 USHF.R.U32.HI UR4, URZ, UR39, UR4 ;  /* 0x00000027ff048299 */ /* 0x000fe40008011604 */
[----:B------:R-:W-:Y:S02]  /*5530*/  UIMAD UR11, UR6, UR7, UR10 ;  /* 0x00000007060b72a4 */ /* 0x000fe4000f8e020a */
[----:B------:R-:W-:Y:S02]  /*5540*/  @!UP0 USEL UR4, UR5, UR4, !UP2 ;  /* 0x0000000405048287 */ /* 0x000fe4000d000000 */
[----:B------:R-:W-:Y:S02]  /*5550*/  UIADD3 UR7, UPT, UPT, -UR10, URZ, URZ ;  /* 0x000000ff0a077290 */ /* 0x000fe4000fffe1ff */
[----:B------:R-:W-:Y:S02]  /*5560*/  @!UP0 UIMAD UR9, UR9, UR11, UR4 ;  /* 0x0000000b090982a4 */ /* 0x000fe4000f8e0204 */
[----:B------:R-:W-:Y:S02]  /*5570*/  @!UP0 UIADD3 UR4, UPT, UPT, UR14, -UR4, URZ ;  /* 0x800000040e048290 */ /* 0x000fe4000fffe0ff */
[----:B------:R-:W-:Y:S02]  /*5580*/  UIMAD UR41, UR46, UR7, UR41 ;  /* 0x000000072e2972a4 */ /* 0x000fe4000f8e0229 */
[----:B------:R-:W-:Y:S03]  /*5590*/  @!UP0 UIMAD UR10, UR4, UR6, UR5 ;  /* 0x00000006040a82a4 */ /* 0x000fe6000f8e0205 */
[----:B------:R-:W-:Y:S02]  /*55a0*/  @!UP0 UMOV UR5, UR9 ;  /* 0x0000000900058c82 */ /* 0x000fe40008000000 */
[----:B------:R-:W-:Y:S02]  /*55b0*/  UIMAD UR42, UR5, UR40, UR42 ;  /* 0x00000028052a72a4 */ /* 0x000fe4000f8e022a */
[----:B------:R-:W-:Y:S11]  /*55c0*/  UIMAD UR41, UR10, UR46, UR41 ;  /* 0x0000002e0a2972a4 */ /* 0x000ff6000f8e0229 */
[----:B------:R-:W-:Y:S01]  /*55d0*/  @!UPT UIADD3 URZ, UPT, UPT, URZ, URZ, URZ ;  /* 0x000000fffffff290 */ /* 0x000fe2000fffe0ff */
.L_x_77:
[----:B------:R-:W-:Y:S01]  /*55e0*/  UISETP.NE.AND UP0, UPT, UR37, 0x1, UPT ;  /* 0x000000012500788c */ /* 0x000fe2000bf05270 */
[----:B------:R-:W-:Y:S02]  /*55f0*/  R2UR UR4, R251 ;  /* 0x00000000fb0472ca */ /* 0x000fe400000e0000 */
[----:B------:R-:W-:Y:S08]  /*5600*/  R2UR UR14, R252 ;  /* 0x00000000fc0e72ca */ /* 0x000ff000000e0000 */
[----:B------:R-:W1:Y:S03]  /*5610*/  @!UP0 LDCU.128 UR8, c[0x0][0xb10] ;  /* 0x00016200ff0887ac */ /* 0x000e660008000c00 */
[----:B------:R-:W-:Y:S01]  /*5620*/  UISETP.NE.AND UP1, UPT, UR4, URZ, UPT ;  /* 0x000000ff0400728c */ /* 0x000fe2000bf25270 */
[----:B------:R-:W2:Y:S01]  /*5630*/  @!UP0 LDCU UR5, c[0x0][0xb0c] ;  /* 0x00016180ff0587ac */ /* 0x000ea20008000800 */
[----:B------:R-:W3:Y:S04]  /*5640*/  @!UP0 LDCU UR4, c[0x0][0xb20] ;  /* 0x00016400ff0487ac */ /* 0x000ee80008000800 */
[----:B------:R-:W-:Y:S02]  /*5650*/  PLOP3.LUT P1, PT, PT, PT, UP1, 0x80, 0x8 ;  /* 0x000000000008781c */ /* 0x000fe40003f2f018 */
[----:B------:R-:W-:Y:S01]  /*5660*/  PLOP3.LUT P0, PT, PT, PT, UP1, 0x80, 0x8 ;  /* 0x000000000008781c */ /* 0x000fe20003f0f018 */
[----:B-1----:R-:W-:Y:S02]  /*5670*/  UIMAD.WIDE.U32 UR6, UR42, UR8, URZ ;  /* 0x000000082a0672a5 */ /* 0x002fe4000f8e00ff */
[----:B------:R-:W-:Y:S02]  /*5680*/  UIMAD.WIDE.U32 UR12, UR41, UR11, URZ ;  /* 0x0000000b290c72a5 */ /* 0x000fe4000f8e00ff */
[----:B------:R-:W-:Y:S03]  /*5690*/  @!UP0 UISETP.NE.AND UP1, UPT, UR10, 0x1, UPT ;  /* 0x000000010a00888c */ /* 0x000fe6000bf25270 */
[----:B------:R-:W-:Y:S02]  /*56a0*/  @!UP0 UMOV UR6, UR7 ;  /* 0x0000000700068c82 */ /* 0x000fe40008000000 */
[----:B------:R-:W-:Y:S01]  /*56b0*/  @!UP0 USHF.R.U32.HI UR6, URZ, UR9, UR6 ;  /* 0x00000009ff068299 */ /* 0x000fe20008011606 */
[----:B------:R-:W-:Y:S01]  /*56c0*/  @P1 SHF.R.U32.HI R4, RZ, 0x10, R5 ;  /* 0x00000010ff041819 */ /* 0x000fe20000011605 */
[----:B--2---:R-:W-:Y:S01]  /*56d0*/  @!UP0 UISETP.NE.AND UP2, UPT, UR5, 0x1, UPT ;  /* 0x000000010500888c */ /* 0x004fe2000bf45270 */
[----:B------:R-:W-:Y:S02]  /*56e0*/  @!UP0 UMOV UR7, UR13 ;  /* 0x0000000d00078c82 */ /* 0x000fe40008000000 */
[----:B------:R-:W-:Y:S01]  /*56f0*/  @P0 R2UR UR14, R4 ;  /* 0x00000000040e02ca */ /* 0x000fe200000e0000 */
[----:B---3--:R-:W-:Y:S02]  /*5700*/  @!UP0 USHF.R.U32.HI UR4, URZ, UR4, UR7 ;  /* 0x00000004ff048299 */ /* 0x008fe40008011607 */
[----:B------:R-:W-:Y:S02]  /*5710*/  @!UP0 USEL UR7, UR42, UR6, !UP2 ;  /* 0x000000062a078287 */ /* 0x000fe4000d000000 */
[----:B------:R-:W-:Y:S04]  /*5720*/  @!UP0 USEL UR6, UR41, UR4, !UP1 ;  /* 0x0000000429068287 */ /* 0x000fe8000c800000 */
[----:B------:R-:W-:Y:S02]  /*5730*/  @!UP0 UIADD3 UR4, UPT, UPT, -UR7, UR6, URZ ;  /* 0x0000000607048290 */ /* 0x000fe4000fffe1ff */
[----:B------:R-:W-:Y:S02]  /*5740*/  @!UP0 UIADD3 UR6, UPT, UPT, UR7, -UR6, URZ ;  /* 0x8000000607068290 */ /* 0x000fe4000fffe0ff */
[----:B------:R-:W-:Y:S01]  /*5750*/  @!UP0 UIMAD UR42, UR4, UR5, UR42 ;  /* 0x00000005042a82a4 */ /* 0x000fe2000f8e022a */
[----:B------:R-:W-:Y:S01]  /*5760*/  IMAD.U32 R252, RZ, RZ, UR14 ;  /* 0x0000000efffc7e24 */ /* 0x000fe2000f8e00ff */
[----:B------:R-:W-:Y:S02]  /*5770*/  UIADD3 UR4, UPT, UPT, UR15, 0x1, URZ ;  /* 0x000000010f047890 */ /* 0x000fe4000fffe0ff */
[----:B------:R-:W-:Y:S02]  /*5780*/  UIADD3 UR7, UPT, UPT, UR56, 0x200, URZ ;  /* 0x0000020038077890 */ /* 0x000fe4000fffe0ff */
[----:B------:R-:W-:Y:S02]  /*5790*/  @!UP0 UIMAD UR41, UR6, UR10, UR41 ;  /* 0x0000000a062982a4 */ /* 0x000fe4000f8e0229 */
[----:B------:R-:W-:Y:S01]  /*57a0*/  IMAD.U32 R0, RZ, RZ, UR4 ;  /* 0x00000004ff007e24 */ /* 0x000fe2000f8e00ff */
[----:B------:R-:W-:Y:S04]  /*57b0*/  ULOP3.LUT UP0, URZ, UR7, 0x90, URZ, 0xc0, !UPT ;  /* 0x0000009007ff7892 */ /* 0x000fe8000f80c0ff */
[----:B------:R1:W-:Y:S05]  /*57c0*/  STL [R1+0xc], R0 ;  /* 0x00000c0001007387 */ /* 0x0003ea0000100800 */
[----:B------:R-:W-:Y:S05]  /*57d0*/  BRA.U !UP0, `(.L_x_78) ;  /* 0x00000001087c7547 */ /* 0x000fea000b800000 */
[----:B------:R-:W2:Y:S01]  /*57e0*/  LDCU.64 UR8, c[0x4][0x80] ;  /* 0x01001000ff0877ac */ /* 0x000ea20008000a00 */
[----:B------:R-:W-:Y:S01]  /*57f0*/  MOV R17, 0x0 ;  /* 0x0000000000117802 */ /* 0x000fe20000000f00 */
[----:B------:R-:W-:Y:S02]  /*5800*/  HFMA2 R12, -RZ, RZ, 0, 5.9604644775390625e-08 ;  /* 0x00000001ff0c7431 */ /* 0x000fe400000001ff */
[----:B------:R-:W-:Y:S01]  /*5810*/  IMAD.MOV.U32 R8, RZ, RZ, 0x70 ;  /* 0x00000070ff087424 */ /* 0x000fe200078e00ff */
[----:B------:R3:W4:Y:S01]  /*5820*/  LDC.64 R2, c[0x4][R17] ;  /* 0x0100000011027b82 */ /* 0x0007220000000a00 */
[----:B------:R-:W1:Y:S01]  /*5830*/  LDCU.64 UR6, c[0x4][0x88] ;  /* 0x01001100ff0677ac */ /* 0x000e620008000a00 */
[----:B------:R-:W-:Y:S01]  /*5840*/  IMAD.MOV.U32 R13, RZ, RZ, RZ ;  /* 0x000000ffff0d7224 */ /* 0x000fe200078e00ff */
[----:B------:R-:W1:Y:S01]  /*5850*/  LDCU.64 UR4, c[0x4][0x8] ;  /* 0x01000100ff0477ac */ /* 0x000e620008000a00 */
[----:B--2---:R-:W-:Y:S01]  /*5860*/  MOV R5, UR9 ;  /* 0x0000000900057c02 */ /* 0x004fe20008000f00 */
[----:B------:R-:W-:Y:S01]  /*5870*/  IMAD.U32 R4, RZ, RZ, UR8 ;  /* 0x00000008ff047e24 */ /* 0x000fe2000f8e00ff */
[----:B-1----:R-:W-:Y:S01]  /*5880*/  MOV R7, UR7 ;  /* 0x0000000700077c02 */ /* 0x002fe20008000f00 */
[----:B------:R-:W-:Y:S01]  /*5890*/  IMAD.U32 R6, RZ, RZ, UR6 ;  /* 0x00000006ff067e24 */ /* 0x000fe2000f8e00ff */
[----:B------:R-:W-:Y:S01]  /*58a0*/  MOV R11, UR5 ;  /* 0x00000005000b7c02 */ /* 0x000fe20008000f00 */
[----:B------:R-:W-:Y:S02]  /*58b0*/  IMAD.U32 R10, RZ, RZ, UR4 ;  /* 0x00000004ff0a7e24 */ /* 0x000fe4000f8e00ff */
[----:B------:R-:W-:Y:S07]  /*58c0*/  LEPC R20, `(.L_x_79) ;  /* 0x000000001014794e */ /* 0x000fee0000000000 */
[----:B---345:R-:W-:Y:S05]  /*58d0*/  CALL.ABS.NOINC R2 ;  /* 0x0000000002007343 */ /* 0x038fea0003c00000 */
.L_x_79:
[----:B------:R-:W1:Y:S01]  /*58e0*/  LDCU.64 UR8, c[0x4][0x80] ;  /* 0x01001000ff0877ac */ /* 0x000e620008000a00 */
[----:B------:R2:W3:Y:S01]  /*58f0*/  LDC.64 R2, c[0x4][R17] ;  /* 0x0100000011027b82 */ /* 0x0004e20000000a00 */
[----:B------:R-:W-:Y:S02]  /*5900*/  HFMA2 R12, -RZ, RZ, 0, 5.9604644775390625e-08 ;  /* 0x00000001ff0c7431 */ /* 0x000fe400000001ff */
[----:B------:R-:W-:Y:S02]  /*5910*/  IMAD.MOV.U32 R8, RZ, RZ, 0x70 ;  /* 0x00000070ff087424 */ /* 0x000fe400078e00ff */
[----:B------:R-:W-:Y:S01]  /*5920*/  IMAD.MOV.U32 R13, RZ, RZ, RZ ;  /* 0x000000ffff0d7224 */ /* 0x000fe200078e00ff */
[----:B------:R-:W4:Y:S01]  /*5930*/  LDCU.64 UR6, c[0x4][0x88] ;  /* 0x01001100ff0677ac */ /* 0x000f220008000a00 */
[----:B------:R-:W5:Y:S01]  /*5940*/  LDCU.64 UR4, c[0x4][0x8] ;  /* 0x01000100ff0477ac */ /* 0x000f620008000a00 */
[----:B-1----:R-:W-:Y:S02]  /*5950*/  MOV R4, UR8 ;  /* 0x0000000800047c02 */ /* 0x002fe40008000f00 */
[----:B------:R-:W-:Y:S02]  /*5960*/  MOV R5, UR9 ;  /* 0x0000000900057c02 */ /* 0x000fe40008000f00 */
[----:B----4-:R-:W-:Y:S01]  /*5970*/  MOV R7, UR7 ;  /* 0x0000000700077c02 */ /* 0x010fe20008000f00 */
[----:B------:R-:W-:Y:S01]  /*5980*/  IMAD.U32 R6, RZ, RZ, UR6 ;  /* 0x00000006ff067e24 */ /* 0x000fe2000f8e00ff */
[----:B-----5:R-:W-:Y:S01]  /*5990*/  MOV R11, UR5 ;  /* 0x00000005000b7c02 */ /* 0x020fe20008000f00 */
[----:B--2---:R-:W-:Y:S02]  /*59a0*/  IMAD.U32 R10, RZ, RZ, UR4 ;  /* 0x00000004ff0a7e24 */ /* 0x004fe4000f8e00ff */
[----:B------:R-:W-:Y:S07]  /*59b0*/  LEPC R20, `(.L_x_78) ;  /* 0x000000001014794e */ /* 0x000fee0000000000 */
[----:B---3--:R-:W-:Y:S05]  /*59c0*/  CALL.ABS.NOINC R2 ;  /* 0x0000000002007343 */ /* 0x008fea0003c00000 */
.L_x_78:
[----:B------:R-:W-:Y:S01]  /*59d0*/  PLOP3.LUT P1, PT, PT, PT, PT, 0x8, 0x80 ;  /* 0x000000000080781c */ /* 0x000fe20003f2e170 */
[----:B------:R-:W2:Y:S01]  /*59e0*/  LDL R2, [R1+0x10] ;  /* 0x0000100001027983 */ /* 0x000ea20000100800 */
[----:B------:R-:W3:Y:S08]  /*59f0*/  LDC.64 R4, c[0x0][0x890] ;  /* 0x00022400ff047b82 */ /* 0x000ef00000000a00 */
[----:B------:R-:W4:Y:S01]  /*5a00*/  LDC.64 R6, c[0x0][0x8b0] ;  /* 0x00022c00ff067b82 */ /* 0x000f220000000a00 */
[----:B--2---:R-:W-:Y:S02]  /*5a10*/  R2UR UR4, R2 ;  /* 0x00000000020472ca */ /* 0x004fe400000e0000 */
[----:B---3--:R-:W-:Y:S02]  /*5a20*/  ISETP.NE.U32.AND P3, PT, R4, RZ, PT ;  /* 0x000000ff0400720c */ /* 0x008fe40003f65070 */
[----:B----4-:R-:W-:Y:S02]  /*5a30*/  ISETP.NE.U32.AND P4, PT, R6, RZ, PT ;  /* 0x000000ff0600720c */ /* 0x010fe40003f85070 */
[----:B------:R-:W-:Y:S02]  /*5a40*/  ISETP.NE.AND.EX P3, PT, R5, RZ, PT, P3 ;  /* 0x000000ff0500720c */ /* 0x000fe40003f65330 */
[----:B------:R-:W-:Y:S05]  /*5a50*/  ISETP.NE.AND.EX P4, PT, R7, RZ, PT, P4 ;  /* 0x000000ff0700720c */ /* 0x000fea0003f85340 */
[----:B------:R-:W-:Y:S06]  /*5a60*/  UISETP.NE.AND UP1, UPT, UR4, URZ, UPT ;  /* 0x000000ff0400728c */ /* 0x000fec000bf25270 */
[----:B------:R-:W-:Y:S05]  /*5a70*/  PLOP3.LUT P0, PT, PT, PT, UP1, 0x80, 0x8 ;  /* 0x000000000008781c */ /* 0x000fea0003f0f018 */
[----:B------:R-:W2:Y:S08]  /*5a80*/  @UP1 LDCU.64 UR4, c[0x0][0x888] ;  /* 0x00011100ff0417ac */ /* 0x000eb00008000a00 */
[----:B------:R-:W-:Y:S01]  /*5a90*/  @P0 PLOP3.LUT P1, PT, P3, PT, PT, 0x80, 0x8 ;  /* 0x000000000008081c */ /* 0x000fe20001f2f070 */
[----:B--2---:R-:W-:Y:S04]  /*5aa0*/  @UP1 UISETP.NE.U32.AND UP0, UPT, UR4, URZ, UPT ;  /* 0x000000ff0400128c */ /* 0x004fe8000bf05070 */
[----:B------:R-:W-:Y:S04]  /*5ab0*/  @UP1 UISETP.NE.AND.EX UP0, UPT, UR5, URZ, UPT, UP0 ;  /* 0x000000ff0500128c */ /* 0x000fe8000bf05300 */
[----:B------:R-:W-:Y:S01]  /*5ac0*/  @UP1 USEL UR4, URZ, 0xffffffff, UP0 ;  /* 0xffffffffff041887 */ /* 0x000fe20008000000 */
[----:B------:R-:W-:Y:S11]  /*5ad0*/  @!P3 BRA `(.L_x_80) ;  /* 0x000000000030b947 */ /* 0x000ff60003800000 */
[----:B------:R-:W2:Y:S01]  /*5ae0*/  LDC.64 R2, c[0x0][0x888] ;  /* 0x00022200ff027b82 */ /* 0x000ea20000000a00 */
[----:B------:R-:W-:Y:S01]  /*5af0*/  IMAD.MOV.U32 R244, RZ, RZ, 0x1 ;  /* 0x00000001fff47424 */ /* 0x000fe200078e00ff */
[----:B--2---:R-:W-:Y:S04]  /*5b00*/  ISETP.NE.U32.AND P2, PT, R2, RZ, PT ;  /* 0x000000ff0200720c */ /* 0x004fe80003f45070 */
[----:B------:R-:W-:Y:S11]  /*5b10*/  ISETP.NE.AND.EX P2, PT, R3, RZ, PT, P2 ;  /* 0x000000ff0300720c */ /* 0x000ff60003f45320 */
[----:B------:R-:W-:Y:S02]  /*5b20*/  @!UPT UIADD3 URZ, UPT, UPT, URZ, URZ, URZ ;  /* 0x000000fffffff290 */ /* 0x000fe4000fffe0ff */
[----:B------:R-:W2:Y:S01]  /*5b30*/  @P2 LDC.64 R2, c[0x0][0x888] ;  /* 0x00022200ff022b82 */ /* 0x000ea20000000a00 */
[----:B-1----:R-:W-:Y:S04]  /*5b40*/  @P2 IMAD R0, R4, UR36, RZ ;  /* 0x0000002404002c24 */ /* 0x002fe8000f8e02ff */
[----:B--2---:R-:W-:Y:S04]  /*5b50*/  @P2 IMAD.WIDE R2, R0, 0x4, R2 ;  /* 0x0000000400022825 */ /* 0x004fe800078e0202 */
[----:B------:R-:W-:Y:S01]  /*5b60*/  HFMA2 R0, -RZ, RZ, 0, 5.9604644775390625e-08 ;  /* 0x00000001ff007431 */ /* 0x000fe200000001ff */
[----:B-----5:R2:W5:Y:S04]  /*5b70*/  @P2 LDG.E R137, desc[UR52][R2.64] ;  /* 0x0000003402892981 */ /* 0x020568000c1e1900 */
[----:B------:R-:W-:Y:S01]  /*5b80*/  @!P2 PRMT R244, R0, 0x7610, R244 ;  /* 0x0000761000f4a816 */ /* 0x000fe200000000f4 */
[----:B--2---:R-:W3:Y:S06]  /*5b90*/  @!P2 LDC R137, c[0x0][0x880] ;  /* 0x00022000ff89ab82 */ /* 0x004eec0000000800 */
.L_x_80:
[----:B------:R-:W-:Y:S05]  /*5ba0*/  @!P4 BRA `(.L_x_81) ;  /* 0x000000000024c947 */ /* 0x000fea0003800000 */
[----:B------:R-:W2:Y:S02]  /*5bb0*/  LDC.64 R2, c[0x0][0x8a8] ;  /* 0x00022a00ff027b82 */ /* 0x000ea40000000a00 */
[----:B--2---:R-:W-:Y:S04]  /*5bc0*/  ISETP.NE.U32.AND P2, PT, R2, RZ, PT ;  /* 0x000000ff0200720c */ /* 0x004fe80003f45070 */
[----:B------:R-:W-:Y:S11]  /*5bd0*/  ISETP.NE.AND.EX P2, PT, R3, RZ, PT, P2 ;  /* 0x000000ff0300720c */ /* 0x000ff60003f45320 */
[----:B------:R-:W-:Y:S02]  /*5be0*/  @!UPT UIADD3 URZ, UPT, UPT, URZ, URZ, URZ ;  /* 0x000000fffffff290 */ /* 0x000fe4000fffe0ff */
[----:B------:R-:W2:Y:S01]  /*5bf0*/  @P2 LDC.64 R2, c[0x0][0x8a8] ;  /* 0x00022a00ff022b82 */ /* 0x000ea20000000a00 */
[----:B-1----:R-:W-:Y:S04]  /*5c00*/  @P2 IMAD R0, R6, UR36, RZ ;  /* 0x0000002406002c24 */ /* 0x002fe8000f8e02ff */
[----:B--2---:R-:W-:Y:S05]  /*5c10*/  @P2 IMAD.WIDE R2, R0, 0x4, R2 ;  /* 0x0000000400022825 */ /* 0x004fea00078e0202 */
[----:B-----5:R2:W5:Y:S02]  /*5c20*/  @P2 LDG.E R136, desc[UR52][R2.64] ;  /* 0x0000003402882981 */ /* 0x020564000c1e1900 */
[----:B--2---:R-:W4:Y:S02]  /*5c30*/  @!P2 LDC R136, c[0x0][0x8a0] ;  /* 0x00022800ff88ab82 */ /* 0x004f240000000800 */
.L_x_81:
[----:B---3-5:R-:W-:Y:S01]  /*5c40*/  @P0 FSETP.NEU.AND P4, PT, R137, RZ, PT ;  /* 0x000000ff8900020b */ /* 0x028fe20003f8d000 */
[----:B------:R-:W-:Y:S01]  /*5c50*/  IMAD.U32 R2, RZ, RZ, UR4 ;  /* 0x00000004ff027e24 */ /* 0x000fe2000f8e00ff */
[----:B------:R-:W-:Y:S01]  /*5c60*/  @P0 LOP3.LUT P2, RZ, R244, 0xff, RZ, 0xc0, !PT ;  /* 0x000000fff4ff0812 */ /* 0x000fe2000784c0ff */
[----:B------:R-:W-:Y:S01]  /*5c70*/  BSSY B1, `(.L_x_82) ;  /* 0x0000085000017945 */ /* 0x000fe20003800000 */
[----:B-1----:R-:W-:Y:S02]  /*5c80*/  @P0 SEL R0, RZ, 0xffffffff, P4 ;  /* 0xffffffffff000807 */ /* 0x002fe40002000000 */
[----:B------:R-:W-:Y:S02]  /*5c90*/  CS2R R242, SRZ ;  /* 0x0000000000f27805 */ /* 0x000fe4000001ff00 */
[----:B------:R-:W-:Y:S02]  /*5ca0*/  R2UR UR7, R250 ;  /* 0x00000000fa0772ca */ /* 0x000fe400000e0000 */
[----:B------:R-:W-:Y:S02]  /*5cb0*/  CS2R R240, SRZ ;  /* 0x0000000000f07805 */ /* 0x000fe4000001ff00 */
[----:B------:R-:W-:Y:S02]  /*5cc0*/  @P1 SEL R0, R2, R0, !P2 ;  /* 0x0000000002001207 */ /* 0x000fe40005000000 */
[----:B------:R-:W-:Y:S02]  /*5cd0*/  CS2R R234, SRZ ;  /* 0x0000000000ea7805 */ /* 0x000fe4000001ff00 */
[----:B------:R-:W-:Y:S02]  /*5ce0*/  R2UR UR6, R245 ;  /* 0x00000000f50672ca */ /* 0x000fe400000e0000 */
[----:B------:R-:W-:Y:S02]  /*5cf0*/  CS2R R232, SRZ ;  /* 0x0000000000e87805 */ /* 0x000fe4000001ff00 */
[----:B------:R-:W-:Y:S02]  /*5d00*/  @P0 LOP3.LUT R0, R0, 0x1, RZ, 0xc0, !PT ;  /* 0x0000000100000812 */ /* 0x000fe400078ec0ff */
[----:B------:R-:W-:Y:S02]  /*5d10*/  CS2R R226, SRZ ;  /* 0x0000000000e27805 */ /* 0x000fe4000001ff00 */
[----:B------:R-:W-:Y:S02]  /*5d20*/  R2UR UR5, R249 ;  /* 0x00000000f90572ca */ /* 0x000fe400000e0000 */
[----:B------:R-:W-:Y:S02]  /*5d30*/  CS2R R224, SRZ ;  /* 0x0000000000e07805 */ /* 0x000fe4000001ff00 */
[----:B------:R-:W-:Y:S02]  /*5d40*/  ISETP.NE.U32.OR P6, PT, R0, 0x1, !P0 ;  /* 0x000000010000780c */ /* 0x000fe400047c5470 */
[----:B------:R-:W-:Y:S02]  /*5d50*/  CS2R R218, SRZ ;  /* 0x0000000000da7805 */ /* 0x000fe4000001ff00 */
[----:B------:R-:W-:Y:S01]  /*5d60*/  PLOP3.LUT P5, PT, PT, PT, PT, 0x8, 0x80 ;  /* 0x000000000080781c */ /* 0x000fe20003fae170 */
[----:B------:R-:W-:Y:S01]  /*5d70*/  IMAD.U32 R2, RZ, RZ, UR7 ;  /* 0x00000007ff027e24 */ /* 0x000fe2000f8e00ff */
[----:B------:R-:W-:Y:S02]  /*5d80*/  CS2R R216, SRZ ;  /* 0x0000000000d87805 */ /* 0x000fe4000001ff00 */
[----:B------:R-:W-:Y:S02]  /*5d90*/  CS2R R210, SRZ ;  /* 0x0000000000d27805 */ /* 0x000fe4000001ff00 */
[----:B------:R-:W-:Y:S01]  /*5da0*/  CS2R R208, SRZ ;  /* 0x0000000000d07805 */ /* 0x000fe2000001ff00 */
[----:B------:R-:W-:Y:S01]  /*5db0*/  IMAD.U32 R0, RZ, RZ, UR6 ;  /* 0x00000006ff007e24 */ /* 0x000fe2000f8e00ff */
[----:B------:R-:W-:Y:S02]  /*5dc0*/  LOP3.LUT R10, R2, 0x1, RZ, 0x3c, !PT ;  /* 0x00000001020a7812 */ /* 0x000fe400078e3cff */
[----:B------:R-:W-:Y:S02]  /*5dd0*/  CS2R R202, SRZ ;  /* 0x0000000000ca7805 */ /* 0x000fe4000001ff00 */
[----:B------:R-:W-:Y:S02]  /*5de0*/  P2R R2, PR, RZ, 0x40 ;  /* 0x00000040ff027803 */ /* 0x000fe40000000000 */
[----:B------:R-:W-:Y:S02]  /*5df0*/  CS2R R200, SRZ ;  /* 0x0000000000c87805 */ /* 0x000fe4000001ff00 */
[----:B------:R-:W-:Y:S02]  /*5e00*/  LEA R9, R0, UR56, 0x3 ;  /* 0x0000003800097c11 */ /* 0x000fe4000f8e18ff */
[----:B------:R-:W-:Y:S02]  /*5e10*/  CS2R R194, SRZ ;  /* 0x0000000000c27805 */ /* 0x000fe4000001ff00 */
[----:B------:R-:W-:Y:S01]  /*5e20*/  @P6 SHF.L.U32 R0, R10, 0x1f, RZ ;  /* 0x0000001f0a006819 */ /* 0x000fe200000006ff */
[----:B------:R1:W-:Y:S01]  /*5e30*/  STL [R1], R2 ;  /* 0x0000000201007387 */ /* 0x0003e20000100800 */
[----:B------:R-:W-:Y:S02]  /*5e40*/  CS2R R192, SRZ ;  /* 0x0000000000c07805 */ /* 0x000fe4000001ff00 */
[----:B------:R-:W-:Y:S01]  /*5e50*/  CS2R R186, SRZ ;  /* 0x0000000000ba7805 */ /* 0x000fe2000001ff00 */
[----:B------:R2:W3:Y:S01]  /*5e60*/  @P6 SYNCS.PHASECHK.TRANS64.TRYWAIT P0, [R9+URZ+0x20], R0 ;  /* 0x00002000090065a7 */ /* 0x0004e200080011ff */
[----:B------:R-:W-:Y:S02]  /*5e70*/  CS2R R184, SRZ ;  /* 0x0000000000b87805 */ /* 0x000fe4000001ff00 */
        /* <DEDUP_REMOVED lines=13> */
[----:B------:R-:W-:Y:S01]  /*5f50*/  CS2R R140, SRZ ;  /* 0x00000000008c7805 */ /* 0x000fe2000001ff00 */
[----:B-1----:R-:W-:Y:S02]  /*5f60*/  IMAD.U32 R2, RZ, RZ, UR43 ;  /* 0x0000002bff027e24 */ /* 0x002fe4000f8e00ff */
[----:B--2---:R-:W-:Y:S03]  /*5f70*/  IMAD.U32 R0, RZ, RZ, UR5 ;  /* 0x00000005ff007e24 */ /* 0x004fe6000f8e00ff */
[----:B------:R-:W-:Y:S02]  /*5f80*/  LEA R8, R2, UR56, 0x3 ;  /* 0x0000003802087c11 */ /* 0x000fe4000f8e18ff */
[----:B------:R-:W-:Y:S04]  /*5f90*/  SHF.L.U32 R7, R0, 0x1f, RZ ;  /* 0x0000001f00077819 */ /* 0x000fe800000006ff */
[----:B------:R1:W2:Y:S01]  /*5fa0*/  SYNCS.PHASECHK.TRANS64.TRYWAIT P4, [R8+URZ+0x70], R7 ;  /* 0x00007007080075a7 */ /* 0x0002a200080811ff */
[----:B---3--:R-:W-:Y:S01]  /*5fb0*/  @P6 PLOP3.LUT P5, PT, P0, PT, PT, 0x8, 0x80 ;  /* 0x000000000080681c */ /* 0x008fe200007ae170 */
[----:B------:R-:W-:Y:S01]  /*5fc0*/  @!UPT UIADD3 URZ, UPT, UPT, URZ, URZ, URZ ;  /* 0x000000fffffff290 */ /* 0x000fe2000fffe0ff */
[----:B-1----:R-:W-:Y:S11]  /*5fd0*/  @!P6 BRA `(.L_x_83) ;  /* 0x000000040038e947 */ /* 0x002ff60003800000 */
[----:B------:R-:W-:Y:S01]  /*5fe0*/  ISETP.NE.U32.AND P0, PT, RZ, UR50, PT ;  /* 0x00000032ff007c0c */ /* 0x000fe2000bf05070 */
[----:B------:R-:W-:Y:S01]  /*5ff0*/  BSSY B0, `(.L_x_84) ;  /* 0x000001c000007945 */ /* 0x000fe20003800000 */
[----:B------:R-:W-:Y:S02]  /*6000*/  FSETP.NEU.AND P2, PT, R137, RZ, PT ;  /* 0x000000ff8900720b */ /* 0x000fe40003f4d000 */
[----:B------:R-:W-:Y:S02]  /*6010*/  ISETP.NE.AND.EX P0, PT, RZ, UR51, PT, P0 ;  /* 0x00000033ff007c0c */ /* 0x000fe4000bf05300 */
[----:B------:R-:W-:Y:S02]  /*6020*/  LOP3.LUT P1, RZ, R244, 0xff, RZ, 0xc0, !PT ;  /* 0x000000fff4ff7812 */ /* 0x000fe4000782c0ff */
[----:B------:R-:W-:Y:S02]  /*6030*/  SEL R0, RZ, 0xffffffff, P2 ;  /* 0xffffffffff007807 */ /* 0x000fe40001000000 */
[----:B------:R-:W-:Y:S02]  /*6040*/  SEL R2, RZ, 0xffffffff, P0 ;  /* 0xffffffffff027807 */ /* 0x000fe40000000000 */
[----:B------:R-:W-:Y:S02]  /*6050*/  R2UR UR4, R245 ;  /* 0x00000000f50472ca */ /* 0x000fe400000e0000 */
[----:B------:R-:W-:Y:S04]  /*6060*/  @P3 SEL R0, R2, R0, !P1 ;  /* 0x0000000002003207 */ /* 0x000fe80004800000 */
[----:B------:R-:W-:Y:S04]  /*6070*/  LOP3.LUT R0, R0, 0x1, RZ, 0xc0, !PT ;  /* 0x0000000100007812 */ /* 0x000fe800078ec0ff */
[----:B------:R-:W-:Y:S11]  /*6080*/  ISETP.NE.U32.AND P0, PT, R0, 0x1, PT ;  /* 0x000000010000780c */ /* 0x000ff60003f05070 */
[----:B------:R-:W-:Y:S02]  /*6090*/  @!UPT UIADD3 URZ, UPT, UPT, URZ, URZ, URZ ;  /* 0x000000fffffff290 */ /* 0x000fe4000fffe0ff */
[----:B------:R-:W1:Y:S02]  /*60a0*/  @P0 S2R R2, SR_TID.X ;  /* 0x0000000000020919 */ /* 0x000e640000002100 */
[----:B-1----:R-:W-:Y:S01]  /*60b0*/  @P0 SHF.R.U32.HI R6, RZ, 0x1, R2 ;  /* 0x00000001ff060819 */ /* 0x002fe20000011602 */
[C---:B------:R-:W-:Y:S02]  /*60c0*/  @P0 IMAD.SHL.U32 R3, R2.reuse, 0x8, RZ ;  /* 0x0000000802030824 */ /* 0x040fe400078e00ff */
[C---:B------:R-:W-:Y:S02]  /*60d0*/  @P0 IMAD.SHL.U32 R0, R2.reuse, 0x10, RZ ;  /* 0x0000001002000824 */ /* 0x040fe400078e00ff */
[----:B------:R-:W-:Y:S01]  /*60e0*/  @P0 IMAD.SHL.U32 R5, R2, 0x2, RZ ;  /* 0x0000000202050824 */ /* 0x000fe200078e00ff */
[----:B------:R-:W-:Y:S02]  /*60f0*/  @P0 LOP3.LUT R3, R3, 0x300, RZ, 0xc0, !PT ;  /* 0x0000030003030812 */ /* 0x000fe400078ec0ff */
[----:B------:R-:W-:Y:S02]  /*6100*/  @P0 LOP3.LUT R4, R0, 0x40, RZ, 0xc0, !PT ;  /* 0x0000004000040812 */ /* 0x000fe400078ec0ff */
[----:B------:R-:W-:Y:S02]  /*6110*/  @P0 LOP3.LUT R2, R3, 0x30, R0, 0xf8, !PT ;  /* 0x0000003003020812 */ /* 0x000fe400078ef800 */
[----:B------:R-:W-:Y:S02]  /*6120*/  @P0 LOP3.LUT R3, R4, 0x8, R6, 0xf8, !PT ;  /* 0x0000000804030812 */ /* 0x000fe400078ef806 */
[----:B------:R-:W-:Y:S02]  /*6130*/  @P0 LOP3.LUT R2, R2, 0x80, R0, 0xf8, !PT ;  /* 0x0000008002020812 */ /* 0x000fe400078ef800 */
[----:B------:R-:W-:Y:S01]  /*6140*/  @P0 LOP3.LUT R0, R3, 0x8, R5, 0x78, !PT ;  /* 0x0000000803000812 */ /* 0x000fe200078e7805 */
[----:B------:R-:W-:Y:S03]  /*6150*/  IMAD.U32 R3, RZ, RZ, UR4 ;  /* 0x00000004ff037e24 */ /* 0x000fe6000f8e00ff */
[----:B------:R-:W-:Y:S01]  /*6160*/  @P0 LOP3.LUT R2, R2, R0, RZ, 0xfc, !PT ;  /* 0x0000000002020212 */ /* 0x000fe200078efcff */
[----:B------:R-:W-:Y:S06]  /*6170*/  @!P5 BRA `(.L_x_85) ;  /* 0x00000000000cd947 */ /* 0x000fec0003800000 */
[----:B------:R-:W-:Y:S04]  /*6180*/  SHF.L.U32 R0, R10, 0x1f, RZ ;  /* 0x0000001f0a007819 */ /* 0x000fe800000006ff */
[----:B------:R-:W1:Y:S02]  /*6190*/  SYNCS.PHASECHK.TRANS64.TRYWAIT P1, [R9+URZ+0x20], R0 ;  /* 0x00002000090075a7 */ /* 0x000e6400080211ff */
[----:B-1----:R-:W-:Y:S05]  /*61a0*/  @!P1 BRA `(.L_x_86) ;  /* 0x0000004800489947 */ /* 0x002fea0003800000 */
.L_x_85:
[----:B------:R-:W-:Y:S05]  /*61b0*/  BSYNC B0 ;  /* 0x0000000000007941 */ /* 0x000fea0003800000 */
.L_x_84:
        /* <DEDUP_REMOVED lines=28> */
[----:B------:R-:W-:Y:S01]  /*6380*/  IMAD.MOV.U32 R242, RZ, RZ, RZ ;  /* 0x000000fffff27224 */ /* 0x000fe200078e00ff */
[----:B------:R-:W-:Y:S01]  /*6390*/  CS2R R240, SRZ ;  /* 0x0000000000f07805 */ /* 0x000fe2000001ff00 */
[----:B------:R-:W-:Y:S05]  /*63a0*/  @P0 WARPSYNC.ALL ;  /* 0x0000000000000948 */ /* 0x000fea0003800000 */
[----:B------:R-:W-:Y:S05]  /*63b0*/  @P0 IMAD R2, R3, 0x3c00, R2 ;  /* 0x00003c0003020824 */ /* 0x000fea00078e0202 */
[----:B------:R-:W-:Y:S05]  /*63c0*/  @P0 LEA R2, R2, UR56, 0x1 ;  /* 0x0000003802020c11 */ /* 0x000fea000f8e08ff */
[----:B------:R3:W1:Y:S04]  /*63d0*/  @P0 LDSM.16.M88.4 R140, [R2+0x200] ;  /* 0x00020000028c083b */ /* 0x0006680000000200 */
        /* <DEDUP_REMOVED lines=13> */
[----:B------:R3:W1:Y:S02]  /*64b0*/  @P0 LDSM.16.M88.4 R240, [R2+0x7200] ;  /* 0x0072000002f0083b */ /* 0x0006640000000200 */
.L_x_83:
[----:B------:R-:W-:Y:S05]  /*64c0*/  BSYNC B1 ;  /* 0x0000000000017941 */ /* 0x000fea0003800000 */
.L_x_82:
[----:B------:R-:W1:Y:S01]  /*64d0*/  S2R R18, SR_TID.X ;  /* 0x0000000000127919 */ /* 0x000e620000002100 */
[----:B--2---:R-:W-:Y:S05]  /*64e0*/  @P4 BRA `(.L_x_87) ;  /* 0x0000000000084947 */ /* 0x004fea0003800000 */
[----:B------:R-:W2:Y:S02]  /*64f0*/  SYNCS.PHASECHK.TRANS64.TRYWAIT P0, [R8+URZ+0x70], R7 ;  /* 0x00007007080075a7 */ /* 0x000ea400080011ff */
[----:B--2---:R-:W-:Y:S05]  /*6500*/  @!P0 BRA `(.L_x_88) ;  /* 0x0000004400848947 */ /* 0x004fea0003800000 */
.L_x_87:
[----:B-1----:R-:W-:Y:S01]  /*6510*/  SHF.R.U32.HI R18, RZ, 0x5, R18 ;  /* 0x00000005ff127819 */ /* 0x002fe20000011612 */
[----:B------:R-:W-:Y:S04]  /*6520*/  ULEA.HI UR4, UR43, UR43, URZ, 0x1 ;  /* 0x0000002b2b047291 */ /* 0x000fe8000f8f08ff */
[----:B------:R-:W-:Y:S02]  /*6530*/  USHF.R.U32.HI UR5, URZ, 0x1, UR4 ;  /* 0x00000001ff057899 */ /* 0x000fe40008011604 */
[----:B------:R-:W-:Y:S04]  /*6540*/  ULOP3.LUT UR4, UR4, 0xffe, URZ, 0xc0, !UPT ;  /* 0x00000ffe04047892 */ /* 0x000fe8000f8ec0ff */
[----:B------:R-:W-:Y:S01]  /*6550*/  UIADD3 UR4, UPT, UPT, -UR4, UR43, URZ ;  /* 0x0000002b04047290 */ /* 0x000fe2000fffe1ff */
[----:B---3--:R-:W-:Y:S04]  /*6560*/  IMAD.U32 R2, RZ, RZ, UR5 ;  /* 0x00000005ff027e24 */ /* 0x008fe8000f8e00ff */
[----:B------:R-:W-:Y:S01]  /*6570*/  IMAD R2, R2, 0xf0, R16 ;  /* 0x000000f002027824 */ /* 0x000fe200078e0210 */
[----:B------:R-:W-:Y:S05]  /*6580*/  MOV R0, UR4 ;  /* 0x0000000400007c02 */ /* 0x000fea0008000f00 */
[----:B------:R-:W-:Y:S05]  /*6590*/  IMAD R17, R0, 0x100000, R2 ;  /* 0x0010000000117824 */ /* 0x000fea00078e0202 */
[----:B------:R-:W-:Y:S04]  /*65a0*/  SHF.R.U32.HI R0, RZ, 0x15, R17 ;  /* 0x00000015ff007819 */ /* 0x000fe80000011611 */
[----:B------:R-:W-:Y:S11]  /*65b0*/  LOP3.LUT P0, RZ, R0, 0x3, R18, 0x48, !PT ;  /* 0x0000000300ff7812 */ /* 0x000ff60007804812 */
[----:B------:R-:W-:Y:S02]  /*65c0*/  @!UPT UIADD3 URZ, UPT, UPT, URZ, URZ, URZ ;  /* 0x000000fffffff290 */ /* 0x000fe4000fffe0ff */
[----:B------:R-:W-:Y:S05]  /*65d0*/  @!P0 BRA `(.L_x_89) ;  /* 0x0000000000408947 */ /* 0x000fea0003800000 */
[----:B------:R-:W1:Y:S01]  /*65e0*/  LDCU.64 UR8, c[0x4][0x70] ;  /* 0x01000e00ff0877ac */ /* 0x000e620008000a00 */
[----:B------:R-:W-:Y:S01]  /*65f0*/  MOV R3, 0x0 ;  /* 0x0000000000037802 */ /* 0x000fe20000000f00 */
[----:B------:R-:W-:Y:S02]  /*6600*/  HFMA2 R12, -RZ, RZ, 0, 5.9604644775390625e-08 ;  /* 0x00000001ff0c7431 */ /* 0x000fe400000001ff */
[----:B--2---:R-:W-:Y:S02]  /*6610*/  IMAD.MOV.U32 R8, RZ, RZ, 0x192 ;  /* 0x00000192ff087424 */ /* 0x004fe400078e00ff */
[----:B------:R-:W-:Y:S01]  /*6620*/  IMAD.MOV.U32 R13, RZ, RZ, RZ ;  /* 0x000000ffff0d7224 */ /* 0x000fe200078e00ff */
[----:B------:R-:W2:Y:S01]  /*6630*/  LDCU.64 UR6, c[0x4][0x78] ;  /* 0x01000f00ff0677ac */ /* 0x000ea20008000a00 */
[----:B------:R-:W3:Y:S01]  /*6640*/  LDC.64 R2, c[0x4][R3] ;  /* 0x0100000003027b82 */ /* 0x000ee20000000a00 */
[----:B------:R-:W5:Y:S01]  /*6650*/  LDCU.64 UR4, c[0x4][0x10] ;  /* 0x01000200ff0477ac */ /* 0x000f620008000a00 */
[----:B-1----:R-:W-:Y:S01]  /*6660*/  MOV R5, UR9 ;  /* 0x0000000900057c02 */ /* 0x002fe20008000f00 */
[----:B------:R-:W-:Y:S01]  /*6670*/  IMAD.U32 R4, RZ, RZ, UR8 ;  /* 0x00000008ff047e24 */ /* 0x000fe2000f8e00ff */
[----:B--2---:R-:W-:Y:S01]  /*6680*/  MOV R7, UR7 ;  /* 0x0000000700077c02 */ /* 0x004fe20008000f00 */
[----:B------:R-:W-:Y:S01]  /*6690*/  IMAD.U32 R6, RZ, RZ, UR6 ;  /* 0x00000006ff067e24 */ /* 0x000fe2000f8e00ff */
[----:B-----5:R-:W-:Y:S01]  /*66a0*/  MOV R11, UR5 ;  /* 0x00000005000b7c02 */ /* 0x020fe20008000f00 */
[----:B------:R-:W-:Y:S02]  /*66b0*/  IMAD.U32 R10, RZ, RZ, UR4 ;  /* 0x00000004ff0a7e24 */ /* 0x000fe4000f8e00ff */
[----:B------:R-:W-:Y:S07]  /*66c0*/  LEPC R20, `(.L_x_89) ;  /* 0x000000001014794e */ /* 0x000fee0000000000 */
[----:B---34-:R-:W-:Y:S05]  /*66d0*/  CALL.ABS.NOINC R2 ;  /* 0x0000000002007343 */ /* 0x018fea0003c00000 */
.L_x_89:
[----:B------:R-:W-:Y:S05]  /*66e0*/  WARPSYNC.ALL ;  /* 0x0000000000007948 */ /* 0x000fea0003800000 */
[C---:B------:R-:W-:Y:S01]  /*66f0*/  R2UR UR4, R17.reuse ;  /* 0x00000000110472ca */ /* 0x040fe200000e0000 */
[----:B------:R-:W-:Y:S05]  /*6700*/  VIADD R0, R17, 0x10 ;  /* 0x0000001011007836 */ /* 0x000fea0000000000 */
[----:B------:R-:W-:Y:S04]  /*6710*/  SHF.R.U32.HI R0, RZ, 0x15, R0 ;  /* 0x00000015ff007819 */ /* 0x000fe80000011600 */
[----:B------:R-:W-:Y:S03]  /*6720*/  LOP3.LUT P0, RZ, R0, 0x3, R18, 0x48, !PT ;  /* 0x0000000300ff7812 */ /* 0x000fe60007804812 */
[----:B------:R-:W1:Y:S10]  /*6730*/  LDTM.16dp256bit.x2 R128, tmem[UR4] ;  /* 0x00000004008079ee */ /* 0x000e7400080a0000 */
[----:B-1----:R-:W-:Y:S05]  /*6740*/  @!P0 BRA `(.L_x_90) ;  /* 0x0000000000408947 */ /* 0x002fea0003800000 */
        /* <DEDUP_REMOVED lines=16> */
.L_x_90:
[----:B------:R-:W-:Y:S05]  /*6850*/  WARPSYNC.ALL ;  /* 0x0000000000007948 */ /* 0x000fea0003800000 */
[C---:B------:R-:W-:Y:S01]  /*6860*/  R2UR UR4, R17.reuse ;  /* 0x00000000110472ca */ /* 0x040fe200000e0000 */
[----:B------:R-:W-:Y:S05]  /*6870*/  VIADD R0, R17, 0x20 ;  /* 0x0000002011007836 */ /* 0x000fea0000000000 */
[----:B------:R-:W-:Y:S04]  /*6880*/  SHF.R.U32.HI R0, RZ, 0x15, R0 ;  /* 0x00000015ff007819 */ /* 0x000fe80000011600 */
[----:B------:R-:W-:Y:S03]  /*6890*/  LOP3.LUT P0, RZ, R0, 0x3, R18, 0x48, !PT ;  /* 0x0000000300ff7812 */ /* 0x000fe60007804812 */
[----:B------:R-:W1:Y:S10]  /*68a0*/  LDTM.16dp256bit.x2 R120, tmem[UR4+0x10] ;  /* 0x00001004007879ee */ /* 0x000e7400080a0000 */
        /* <DEDUP_REMOVED lines=17> */
.L_x_91:
        /* <DEDUP_REMOVED lines=23> */
.L_x_92:
        /* <DEDUP_REMOVED lines=23> */
.L_x_93:
        /* <DEDUP_REMOVED lines=23> */
.L_x_94:
        /* <DEDUP_REMOVED lines=23> */
.L_x_95:
        /* <DEDUP_REMOVED lines=23> */
.L_x_96:
        /* <DEDUP_REMOVED lines=23> */
.L_x_97:
        /* <DEDUP_REMOVED lines=23> */
.L_x_98:
        /* <DEDUP_REMOVED lines=23> */
.L_x_99:
        /* <DEDUP_REMOVED lines=23> */
.L_x_100:
        /* <DEDUP_REMOVED lines=23> */
.L_x_101:
        /* <DEDUP_REMOVED lines=23> */
.L_x_102:
        /* <DEDUP_REMOVED lines=23> */
.L_x_103:
[----:B------:R-:W1:Y:S01]  /*7b00*/  S2R R246, SR_TID.X ;  /* 0x0000000000f67919 */ /* 0x000e620000002100 */
[----:B------:R-:W-:Y:S05]  /*7b10*/  WARPSYNC.ALL ;  /* 0x0000000000007948 */ /* 0x000fea0003800000 */
[----:B-1----:R-:W-:Y:S02]  /*7b20*/  LOP3.LUT P1, R0, R246, 0x60, RZ, 0xc0, !PT ;  /* 0x00000060f6007812 */ /* 0x002fe4000782c0ff */
[----:B------:R-:W-:Y:S01]  /*7b30*/  R2UR UR4, R17 ;  /* 0x00000000110472ca */ /* 0x000fe200000e0000 */
[----:B------:R1:W-:Y:S01]  /*7b40*/  STL [R1+0x14], R16 ;  /* 0x0000141001007387 */ /* 0x0003e20000100800 */
[----:B------:R-:W-:Y:S01]  /*7b50*/  SHF.R.U32.HI R247, RZ, 0x1, R246 ;  /* 0x00000001fff77819 */ /* 0x000fe200000116f6 */
[----:B------:R-:W3:Y:S01]  /*7b60*/  S2UR UR77, SR_CgaCtaId ;  /* 0x00000000004d79c3 */ /* 0x000ee20000008800 */
[----:B------:R-:W-:Y:S01]  /*7b70*/  ISETP.NE.AND P0, PT, R0, RZ, PT ;  /* 0x000000ff0000720c */ /* 0x000fe20003f05270 */
[----:B----4-:R-:W-:Y:S01]  /*7b80*/  FMUL R0, R136, R128 ;  /* 0x0000008088007220 */ /* 0x010fe20000400000 */
[----:B------:R-:W-:Y:S01]  /*7b90*/  SHF.L.U32 R128, R140, 0x10, RZ ;  /* 0x000000108c807819 */ /* 0x000fe200000006ff */
[----:B------:R-:W-:Y:S01]  /*7ba0*/  FMUL R2, R136, R129 ;  /* 0x0000008188027220 */ /* 0x000fe20000400000 */
[----:B------:R-:W-:Y:S01]  /*7bb0*/  LOP3.LUT R129, R140, 0xffff0000, RZ, 0xc0, !PT ;  /* 0xffff00008c817812 */ /* 0x000fe200078ec0ff */
[----:B------:R-:W-:Y:S01]  /*7bc0*/  FMUL R3, R136, R130 ;  /* 0x0000008288037220 */ /* 0x000fe20000400000 */
[----:B------:R-:W-:Y:S01]  /*7bd0*/  SHF.L.U32 R130, R141, 0x10, RZ ;  /* 0x000000108d827819 */ /* 0x000fe200000006ff */
[----:B------:R-:W-:Y:S01]  /*7be0*/  FFMA R0, R137, R128, R0 ;  /* 0x0000008089007223 */ /* 0x000fe20000000000 */
[C---:B------:R-:W-:Y:S01]  /*7bf0*/  SHF.L.U32 R138, R147.reuse, 0x10, RZ ;  /* 0x00000010938a7819 */ /* 0x040fe200000006ff */
[----:B--2---:R-:W2:Y:S01]  /*7c00*/  LDTM.16dp256bit.x2 R4, tmem[UR4+0xe0] ;  /* 0x0000e004000479ee */ /* 0x004ea200080a0000 */
[----:B------:R-:W-:Y:S01]  /*7c10*/  LOP3.LUT R139, R147, 0xffff0000, RZ, 0xc0, !PT ;  /* 0xffff0000938b7812 */ /* 0x000fe200078ec0ff */
[----:B------:R-:W-:Y:S01]  /*7c20*/  NOP ;  /* 0x0000000000007918 */ /* 0x000fe20000000000 */
[----:B------:R-:W-:Y:S01]  /*7c30*/  SHF.L.U32 R140, R148, 0x10, RZ ;  /* 0x00000010948c7819 */ /* 0x000fe200000006ff */
[----:B------:R-:W-:Y:S01]  /*7c40*/  FFMA R2, R137, R129, R2 ;  /* 0x0000008189027223 */ /* 0x000fe20000000002 */
[----:B------:R-:W-:Y:S01]  /*7c50*/  LOP3.LUT R147, R151, 0xffff0000, RZ, 0xc0, !PT ;  /* 0xffff000097937812 */ /* 0x000fe200078ec0ff */
[----:B------:R-:W-:Y:S01]  /*7c60*/  FFMA R3, R137, R130, R3 ;  /* 0x0000008289037223 */ /* 0x000fe20000000003 */
[----:B------:R-:W-:Y:S01]  /*7c70*/  SHF.L.U32 R156, R160, 0x10, RZ ;  /* 0x00000010a09c7819 */ /* 0x000fe200000006ff */
[C---:B------:R-:W-:Y:S01]  /*7c80*/  FMUL R12, R136.reuse, R131 ;  /* 0x00000083880c7220 */ /* 0x040fe20000400000 */
[----:B------:R-:W-:Y:S01]  /*7c90*/  LOP3.LUT R131, R141, 0xffff0000, RZ, 0xc0, !PT ;  /* 0xffff00008d837812 */ /* 0x000fe200078ec0ff */
[----:B------:R-:W-:Y:S01]  /*7ca0*/  FMUL R13, R136, R132 ;  /* 0x00000084880d7220 */ /* 0x000fe20000400000 */
[----:B------:R-:W-:Y:S01]  /*7cb0*/  SHF.L.U32 R132, R142, 0x10, RZ ;  /* 0x000000108e847819 */ /* 0x000fe200000006ff */
[----:B------:R-:W-:Y:S01]  /*7cc0*/  FMUL R14, R136, R133 ;  /* 0x00000085880e7220 */ /* 0x000fe20000400000 */
[----:B-1----:R-:W-:Y:S01]  /*7cd0*/  SHF.L.U32 R16, R246, 0x4, RZ ;  /* 0x00000004f6107819 */ /* 0x002fe200000006ff */
[C---:B------:R-:W-:Y:S01]  /*7ce0*/  FFMA R12, R137.reuse, R131, R12 ;  /* 0x00000083890c7223 */ /* 0x040fe2000000000c */
[----:B------:R-:W-:Y:S01]  /*7cf0*/  LOP3.LUT R133, R142, 0xffff0000, RZ, 0xc0, !PT ;  /* 0xffff00008e857812 */ /* 0x000fe200078ec0ff */
[----:B------:R-:W-:Y:S01]  /*7d00*/  FFMA R13, R137, R132, R13 ;  /* 0x00000084890d7223 */ /* 0x000fe2000000000d */
[----:B------:R-:W-:Y:S01]  /*7d10*/  LOP3.LUT R246, R16, 0x40, RZ, 0xc0, !PT ;  /* 0x0000004010f67812 */ /* 0x000fe200078ec0ff */
[----:B------:R-:W-:Y:S01]  /*7d20*/  FMUL R15, R136, R134 ;  /* 0x00000086880f7220 */ /* 0x000fe20000400000 */
[----:B------:R-:W-:Y:S01]  /*7d30*/  SHF.L.U32 R134, R143, 0x10, RZ ;  /* 0x000000108f867819 */ /* 0x000fe200000006ff */
[----:B------:R-:W-:Y:S01]  /*7d40*/  FFMA R14, R137, R133, R14 ;  /* 0x00000085890e7223 */ /* 0x000fe2000000000e */
[----:B------:R-:W-:Y:S01]  /*7d50*/  LOP3.LUT R246, R246, 0x8, R247, 0xf8, !PT ;  /* 0x00000008f6f67812 */ /* 0x000fe200078ef8f7 */
[----:B------:R-:W-:Y:S01]  /*7d60*/  FMUL R17, R136, R135 ;  /* 0x0000008788117220 */ /* 0x000fe20000400000 */
[----:B------:R-:W-:Y:S01]  /*7d70*/  LOP3.LUT R135, R143, 0xffff0000, RZ, 0xc0, !PT ;  /* 0xffff00008f877812 */ /* 0x000fe200078ec0ff */
[C---:B------:R-:W-:Y:S01]  /*7d80*/  FFMA R15, R137.reuse, R134, R15 ;  /* 0x00000086890f7223 */ /* 0x040fe2000000000f */
[----:B------:R-:W-:Y:S01]  /*7d90*/  LOP3.LUT R141, R148, 0xffff0000, RZ, 0xc0, !PT ;  /* 0xffff0000948d7812 */ /* 0x000fe200078ec0ff */
[----:B------:R-:W-:Y:S01]  /*7da0*/  FMUL R20, R136, R122 ;  /* 0x0000007a88147220 */ /* 0x000fe20000400000 */
[----:B------:R-:W-:Y:S01]  /*7db0*/  SHF.L.U32 R122, R144, 0x10, RZ ;  /* 0x00000010907a7819 */ /* 0x000fe200000006ff */
[----:B------:R-:W-:Y:S01]  /*7dc0*/  FFMA R17, R137, R135, R17 ;  /* 0x0000008789117223 */ /* 0x000fe20000000011 */
[C---:B------:R-:W-:Y:S01]  /*7dd0*/  SHF.L.U32 R142, R149.reuse, 0x10, RZ ;  /* 0x00000010958e7819 */ /* 0x040fe200000006ff */
[----:B------:R-:W-:Y:S01]  /*7de0*/  FMUL R21, R136, R123 ;  /* 0x0000007b88157220 */ /* 0x000fe20000400000 */
[----:B------:R-:W-:Y:S01]  /*7df0*/  LOP3.LUT R123, R144, 0xffff0000, RZ, 0xc0, !PT ;  /* 0xffff0000907b7812 */ /* 0x000fe200078ec0ff */
[C---:B------:R-:W-:Y:S01]  /*7e00*/  FMUL R18, R136.reuse, R120 ;  /* 0x0000007888127220 */ /* 0x040fe20000400000 */
[----:B------:R-:W-:Y:S01]  /*7e10*/  LOP3.LUT R143, R149, 0xffff0000, RZ, 0xc0, !PT ;  /* 0xffff0000958f7812 */ /* 0x000fe200078ec0ff */
[----:B------:R-:W-:Y:S01]  /*7e20*/  FMUL R22, R136, R124 ;  /* 0x0000007c88167220 */ /* 0x000fe20000400000 */
[----:B------:R-:W-:Y:S01]  /*7e30*/  SHF.L.U32 R124, R145, 0x10, RZ ;  /* 0x00000010917c7819 */ /* 0x000fe200000006ff */
[----:B------:R-:W-:Y:S01]  /*7e40*/  FFMA R18, R137, R122, R18 ;  /* 0x0000007a89127223 */ /* 0x000fe20000000012 */
[----:B------:R-:W-:Y:S01]  /*7e50*/  SHF.L.U32 R144, R150, 0x10, RZ ;  /* 0x0000001096907819 */ /* 0x000fe200000006ff */
[----:B------:R-:W-:Y:S01]  /*7e60*/  FMUL R19, R136, R121 ;  /* 0x0000007988137220 */ /* 0x000fe20000400000 */
[----:B------:R-:W-:Y:S01]  /*7e70*/  SHF.L.U32 R148, R152, 0x10, RZ ;  /* 0x0000001098947819 */ /* 0x000fe200000006ff */
[----:B------:R-:W-:Y:S01]  /*7e80*/  FMUL R23, R136, R125 ;  /* 0x0000007d88177220 */ /* 0x000fe20000400000 */
[----:B------:R-:W-:Y:S01]  /*7e90*/  LOP3.LUT R125, R145, 0xffff0000, RZ, 0xc0, !PT ;  /* 0xffff0000917d7812 */ /* 0x000fe200078ec0ff */
[----:B------:R-:W1:Y:S01]  /*7ea0*/  S2R R247, SR_TID.X ;  /* 0x0000000000f77919 */ /* 0x000e620000002100 */
[----:B------:R-:W-:Y:S01]  /*7eb0*/  LOP3.LUT R145, R150, 0xffff0000, RZ, 0xc0, !PT ;  /* 0xffff000096917812 */ /* 0x000fe200078ec0ff */
[C---:B------:R-:W-:Y:S01]  /*7ec0*/  FFMA R19, R137.reuse, R123, R19 ;  /* 0x0000007b89137223 */ /* 0x040fe20000000013 */
[----:B------:R-:W-:Y:S01]  /*7ed0*/  LOP3.LUT R149, R152, 0xffff0000, RZ, 0xc0, !PT ;  /* 0xffff000098957812 */ /* 0x000fe200078ec0ff */
[----:B------:R-:W-:Y:S01]  /*7ee0*/  FFMA R20, R137, R124, R20 ;  /* 0x0000007c89147223 */ /* 0x000fe20000000014 */
[----:B------:R-:W-:Y:S01]  /*7ef0*/  SHF.L.U32 R150, R153, 0x10, RZ ;  /* 0x0000001099967819 */ /* 0x000fe200000006ff */
[----:B------:R-:W-:Y:S01]  /*7f00*/  FFMA R21, R137, R125, R21 ;  /* 0x0000007d89157223 */ /* 0x000fe20000000015 */
[----:B------:R-:W-:Y:S01]  /*7f10*/  SHF.L.U32 R152, R154, 0x10, RZ ;  /* 0x000000109a987819 */ /* 0x000fe200000006ff */
[----:B------:R-:W-:Y:S01]  /*7f20*/  FMUL R120, R136, R126 ;  /* 0x0000007e88787220 */ /* 0x000fe20000400000 */
[----:B------:R-:W-:Y:S01]  /*7f30*/  SHF.L.U32 R126, R146, 0x10, RZ ;  /* 0x00000010927e7819 */ /* 0x000fe200000006ff */
[----:B------:R-:W-:Y:S01]  /*7f40*/  FMUL R121, R136, R127 ;  /* 0x0000007f88797220 */ /* 0x000fe20000400000 */
[----:B------:R-:W-:Y:S01]  /*7f50*/  LOP3.LUT R127, R146, 0xffff0000, RZ, 0xc0, !PT ;  /* 0xffff0000927f7812 */ /* 0x000fe200078ec0ff */
[----:B------:R-:W-:Y:S01]  /*7f60*/  FMUL R112, R136, R112 ;  /* 0x0000007088707220 */ /* 0x000fe20000400000 */
[----:B------:R-:W-:Y:S01]  /*7f70*/  SHF.L.U32 R146, R151, 0x10, RZ ;  /* 0x0000001097927819 */ /* 0x000fe200000006ff */
[----:B------:R-:W-:Y:S01]  /*7f80*/  FFMA R22, R137, R126, R22 ;  /* 0x0000007e89167223 */ /* 0x000fe20000000016 */
[----:B------:R-:W-:Y:S01]  /*7f90*/  LOP3.LUT R151, R153, 0xffff0000, RZ, 0xc0, !PT ;  /* 0xffff000099977812 */ /* 0x000fe200078ec0ff */
[C---:B------:R-:W-:Y:S01]  /*7fa0*/  FFMA R23, R137.reuse, R127, R23 ;  /* 0x0000007f89177223 */ /* 0x040fe20000000017 */
[----:B------:R-:W-:Y:S01]  /*7fb0*/  LOP3.LUT R153, R154, 0xffff0000, RZ, 0xc0, !PT ;  /* 0xffff00009a997812 */ /* 0x000fe200078ec0ff */
[----:B------:R-:W-:Y:S01]  /*7fc0*/  FFMA R120, R137, R138, R120 ;  /* 0x0000008a89787223 */ /* 0x000fe20000000078 */
[----:B------:R-:W-:Y:S01]  /*7fd0*/  SHF.L.U32 R154, R155, 0x10, RZ ;  /* 0x000000109b9a7819 */ /* 0x000fe200000006ff */
[----:B------:R-:W-:Y:S01]  /*7fe0*/  FFMA R121, R137, R139, R121 ;  /* 0x0000008b89797223 */ /* 0x000fe20000000079 */
[----:B------:R-:W-:Y:S01]  /*7ff0*/  LOP3.LUT R155, R155, 0xffff0000, RZ, 0xc0, !PT ;  /* 0xffff00009b9b7812 */ /* 0x000fe200078ec0ff */
[----:B------:R-:W-:Y:S01]  /*8000*/  FFMA R112, R137, R140, R112 ;  /* 0x0000008c89707223 */ /* 0x000fe20000000070 */
[----:B------:R-:W-:Y:S01]  /*8010*/  LOP3.LUT R157, R160, 0xffff0000, RZ, 0xc0, !PT ;  /* 0xffff0000a09d7812 */ /* 0x000fe200078ec0ff */
[C---:B------:R-:W-:Y:S01]  /*8020*/  FMUL R113, R136.reuse, R113 ;  /* 0x0000007188717220 */ /* 0x040fe20000400000 */
[C---:B------:R-:W-:Y:S01]  /*8030*/  SHF.L.U32 R158, R161.reuse, 0x10, RZ ;  /* 0x00000010a19e7819 */ /* 0x040fe200000006ff */
[----:B------:R-:W-:Y:S01]  /*8040*/  FMUL R114, R136, R114 ;  /* 0x0000007288727220 */ /* 0x000fe20000400000 */
[----:B------:R-:W-:Y:S01]  /*8050*/  LOP3.LUT R159, R161, 0xffff0000, RZ, 0xc0, !PT ;  /* 0xffff0000a19f7812 */ /* 0x000fe200078ec0ff */
[C---:B------:R-:W-:Y:S01]  /*8060*/  FFMA R113, R137.reuse, R141, R113 ;  /* 0x0000008d89717223 */ /* 0x040fe20000000071 */
[C---:B------:R-:W-:Y:S01]  /*8070*/  SHF.L.U32 R160, R162.reuse, 0x10, RZ ;  /* 0x00000010a2a07819 */ /* 0x040fe200000006ff */
[----:B------:R-:W-:Y:S01]  /*8080*/  FFMA R114, R137, R142, R114 ;  /* 0x0000008e89727223 */ /* 0x000fe20000000072 */
[----:B------:R-:W-:Y:S01]  /*8090*/  LOP3.LUT R161, R162, 0xffff0000, RZ, 0xc0, !PT ;  /* 0xffff0000a2a17812 */ /* 0x000fe200078ec0ff */
[C---:B------:R-:W-:Y:S01]  /*80a0*/  FMUL R115, R136.reuse, R115 ;  /* 0x0000007388737220 */ /* 0x040fe20000400000 */
[----:B-1----:R-:W-:Y:S01]  /*80b0*/  SHF.L.U32 R247, R247, 0x3, RZ ;  /* 0x00000003f7f77819 */ /* 0x002fe200000006ff */
[C---:B------:R-:W-:Y:S01]  /*80c0*/  FMUL R116, R136.reuse, R116 ;  /* 0x0000007488747220 */ /* 0x040fe20000400000 */
[----:B------:R-:W-:Y:S01]  /*80d0*/  SHF.L.U32 R162, R163, 0x10, RZ ;  /* 0x00000010a3a27819 */ /* 0x000fe200000006ff */
[----:B------:R-:W-:Y:S01]  /*80e0*/  FFMA R115, R137, R143, R115 ;  /* 0x0000008f89737223 */ /* 0x000fe20000000073 */
[----:B------:R-:W-:Y:S01]  /*80f0*/  LOP3.LUT R247, R247, 0x300, RZ, 0xc0, !PT ;  /* 0x00000300f7f77812 */ /* 0x000fe200078ec0ff */
[----:B------:R-:W-:Y:S01]  /*8100*/  FFMA R116, R137, R144, R116 ;  /* 0x0000009089747223 */ /* 0x000fe20000000074 */
[----:B------:R-:W-:Y:S01]  /*8110*/  LOP3.LUT R163, R163, 0xffff0000, RZ, 0xc0, !PT ;  /* 0xffff0000a3a37812 */ /* 0x000fe200078ec0ff */
[C---:B------:R-:W-:Y:S01]  /*8120*/  FMUL R117, R136.reuse, R117 ;  /* 0x0000007588757220 */ /* 0x040fe20000400000 */
[----:B------:R-:W-:Y:S01]  /*8130*/  LOP3.LUT R247, R247, 0x30, R16, 0xf8, !PT ;  /* 0x00000030f7f77812 */ /* 0x000fe200078ef810 */
[----:B------:R-:W-:Y:S01]  /*8140*/  FMUL R118, R136, R118 ;  /* 0x0000007688767220 */ /* 0x000fe20000400000 */
[C---:B------:R-:W-:Y:S01]  /*8150*/  SHF.L.U32 R164, R168.reuse, 0x10, RZ ;  /* 0x00000010a8a47819 */ /* 0x040fe200000006ff */
[----:B------:R1:W5:Y:S01]  /*8160*/  LDL.LU R16, [R1+0x14] ;  /* 0x0000140001107983 */ /* 0x0003620000300800 */
[----:B------:R-:W-:Y:S01]  /*8170*/  LOP3.LUT R165, R168, 0xffff0000, RZ, 0xc0, !PT ;  /* 0xffff0000a8a57812 */ /* 0x000fe200078ec0ff */
[----:B------:R-:W-:Y:S01]  /*8180*/  FFMA R117, R137, R145, R117 ;  /* 0x0000009189757223 */ /* 0x000fe20000000075 */
[----:B------:R-:W-:Y:S01]  /*8190*/  SHF.L.U32 R166, R169, 0x10, RZ ;  /* 0x00000010a9a67819 */ /* 0x000fe200000006ff */
[----:B------:R-:W-:Y:S01]  /*81a0*/  FFMA R118, R137, R146, R118 ;  /* 0x0000009289767223 */ /* 0x000fe20000000076 */
[----:B------:R-:W-:Y:S01]  /*81b0*/  LOP3.LUT R167, R169, 0xffff0000, RZ, 0xc0, !PT ;  /* 0xffff0000a9a77812 */ /* 0x000fe200078ec0ff */
[----:B------:R-:W4:Y:S01]  /*81c0*/  S2R R128, SR_TID.X ;  /* 0x0000000000807919 */ /* 0x000f220000002100 */
[----:B------:R-:W-:Y:S01]  /*81d0*/  SHF.L.U32 R168, R170, 0x10, RZ ;  /* 0x00000010aaa87819 */ /* 0x000fe200000006ff */
[----:B------:R-:W-:Y:S01]  /*81e0*/  FMUL R119, R136, R119 ;  /* 0x0000007788777220 */ /* 0x000fe20000400000 */
[----:B------:R-:W-:Y:S01]  /*81f0*/  LOP3.LUT R169, R170, 0xffff0000, RZ, 0xc0, !PT ;  /* 0xffff0000aaa97812 */ /* 0x000fe200078ec0ff */
[----:B------:R-:W-:Y:S01]  /*8200*/  FMUL R104, R136, R104 ;  /* 0x0000006888687220 */ /* 0x000fe20000400000 */
[----:B------:R-:W-:Y:S01]  /*8210*/  SHF.L.U32 R170, R171, 0x10, RZ ;  /* 0x00000010abaa7819 */ /* 0x000fe200000006ff */
[----:B------:R-:W-:Y:S01]  /*8220*/  FFMA R119, R137, R147, R119 ;  /* 0x0000009389777223 */ /* 0x000fe20000000077 */
[----:B------:R-:W-:Y:S01]  /*8230*/  LOP3.LUT R171, R171, 0xffff0000, RZ, 0xc0, !PT ;  /* 0xffff0000abab7812 */ /* 0x000fe200078ec0ff */
[----:B------:R-:W-:Y:S01]  /*8240*/  FFMA R104, R137, R148, R104 ;  /* 0x0000009489687223 */ /* 0x000fe20000000068 */
[----:B------:R-:W-:Y:S01]  /*8250*/  SHF.L.U32 R172, R176, 0x10, RZ ;  /* 0x00000010b0ac7819 */ /* 0x000fe200000006ff */
[----:B------:R-:W-:Y:S01]  /*8260*/  FMUL R105, R136, R105 ;  /* 0x0000006988697220 */ /* 0x000fe20000400000 */
[----:B------:R-:W-:Y:S01]  /*8270*/  LOP3.LUT R173, R176, 0xffff0000, RZ, 0xc0, !PT ;  /* 0xffff0000b0ad7812 */ /* 0x000fe200078ec0ff */
[C---:B------:R-:W-:Y:S01]  /*8280*/  FMUL R106, R136.reuse, R106 ;  /* 0x0000006a886a7220 */ /* 0x040fe20000400000 */
[----:B------:R-:W-:Y:S01]  /*8290*/  R2UR UR5, R245 ;  /* 0x00000000f50572ca */ /* 0x000fe200000e0000 */
[----:B------:R-:W-:Y:S01]  /*82a0*/  FFMA R105, R137, R149, R105 ;  /* 0x0000009589697223 */ /* 0x000fe20000000069 */
[----:B------:R-:W-:Y:S01]  /*82b0*/  SHF.L.U32 R174, R177, 0x10, RZ ;  /* 0x00000010b1ae7819 */ /* 0x000fe200000006ff */
[----:B------:R-:W-:Y:S01]  /*82c0*/  FFMA R106, R137, R150, R106 ;  /* 0x00000096896a7223 */ /* 0x000fe2000000006a */
[----:B------:R-:W-:Y:S01]  /*82d0*/  LOP3.LUT R175, R177, 0xffff0000, RZ, 0xc0, !PT ;  /* 0xffff0000b1af7812 */ /* 0x000fe200078ec0ff */
[----:B------:R-:W-:Y:S01]  /*82e0*/  FMUL R107, R136, R107 ;  /* 0x0000006b886b7220 */ /* 0x000fe20000400000 */
[----:B------:R-:W-:Y:S01]  /*82f0*/  SHF.L.U32 R176, R178, 0x10, RZ ;  /* 0x00000010b2b07819 */ /* 0x000fe200000006ff */
[----:B------:R-:W-:Y:S01]  /*8300*/  FMUL R108, R136, R108 ;  /* 0x0000006c886c7220 */ /* 0x000fe20000400000 */
[----:B------:R-:W-:Y:S01]  /*8310*/  LOP3.LUT R177, R178, 0xffff0000, RZ, 0xc0, !PT ;  /* 0xffff0000b2b17812 */ /* 0x000fe200078ec0ff */
        /* <DEDUP_REMOVED lines=11> */
[----:B----4-:R-:W-:Y:S01]  /*83d0*/  SHF.L.U32 R128, R128, 0x1, RZ ;  /* 0x0000000180807819 */ /* 0x010fe200000006ff */
[C---:B------:R-:W-:Y:S01]  /*83e0*/  FMUL R111, R136.reuse, R111 ;  /* 0x0000006f886f7220 */ /* 0x040fe20000400000 */
[----:B------:R-:W-:Y:S01]  /*83f0*/  LOP3.LUT R183, R185, 0xffff0000, RZ, 0xc0, !PT ;  /* 0xffff0000b9b77812 */ /* 0x000fe200078ec0ff */
[----:B------:R-:W-:Y:S01]  /*8400*/  FMUL R96, R136, R96 ;  /* 0x0000006088607220 */ /* 0x000fe20000400000 */
[----:B------:R-:W-:Y:S01]  /*8410*/  LOP3.LUT R246, R246, 0x8, R128, 0x78, !PT ;  /* 0x00000008f6f67812 */ /* 0x000fe200078e7880 */
[C---:B------:R-:W-:Y:S01]  /*8420*/  FFMA R111, R137.reuse, R155, R111 ;  /* 0x0000009b896f7223 */ /* 0x040fe2000000006f */
[C---:B------:R-:W-:Y:S01]  /*8430*/  SHF.L.U32 R184, R186.reuse, 0x10, RZ ;  /* 0x00000010bab87819 */ /* 0x040fe200000006ff */
        /* <DEDUP_REMOVED lines=23> */
[----:B------:R-:W-:Y:S01]  /*85b0*/  SHF.L.U32 R196, R200, 0x10, RZ ;  /* 0x00000010c8c47819 */ /* 0x000fe200000006ff */
[C---:B------:R-:W-:Y:S01]  /*85c0*/  FFMA R102, R137.reuse, R162, R102 ;  /* 0x000000a289667223 */ /* 0x040fe20000000066 */
[----:B------:R-:W-:Y:S01]  /*85d0*/  F2FP.BF16.F32.PACK_AB R128, R2, R0 ;  /* 0x000000000280723e */ /* 0x000fe200000010ff */
[----:B------:R-:W-:Y:S01]  /*85e0*/  FMUL R103, R136, R103 ;  /* 0x0000006788677220 */ /* 0x000fe20000400000 */
[----:B------:R-:W-:Y:S01]  /*85f0*/  LOP3.LUT R197, R200, 0xffff0000, RZ, 0xc0, !PT ;  /* 0xffff0000c8c57812 */ /* 0x000fe200078ec0ff */
[----:B------:R-:W-:Y:S01]  /*8600*/  FMUL R88, R136, R88 ;  /* 0x0000005888587220 */ /* 0x000fe20000400000 */
[----:B------:R-:W-:Y:S01]  /*8610*/  F2FP.BF16.F32.PACK_AB R130, R14, R13 ;  /* 0x0000000d0e82723e */ /* 0x000fe200000010ff */
[----:B------:R-:W-:Y:S01]  /*8620*/  FFMA R103, R137, R163, R103 ;  /* 0x000000a389677223 */ /* 0x000fe20000000067 */
[----:B------:R-:W-:Y:S01]  /*8630*/  F2FP.BF16.F32.PACK_AB R131, R17, R15 ;  /* 0x0000000f1183723e */ /* 0x000fe200000010ff */
[----:B------:R-:W-:Y:S01]  /*8640*/  FFMA R88, R137, R164, R88 ;  /* 0x000000a489587223 */ /* 0x000fe20000000058 */
[C---:B------:R-:W-:Y:S01]  /*8650*/  SHF.L.U32 R198, R201.reuse, 0x10, RZ ;  /* 0x00000010c9c67819 */ /* 0x040fe200000006ff */
[C---:B------:R-:W-:Y:S01]  /*8660*/  FMUL R89, R136.reuse, R89 ;  /* 0x0000005988597220 */ /* 0x040fe20000400000 */
[----:B------:R-:W-:Y:S01]  /*8670*/  LOP3.LUT R199, R201, 0xffff0000, RZ, 0xc0, !PT ;  /* 0xffff0000c9c77812 */ /* 0x000fe200078ec0ff */
[----:B------:R-:W-:Y:S01]  /*8680*/  FMUL R90, R136, R90 ;  /* 0x0000005a885a7220 */ /* 0x000fe20000400000 */
[C---:B------:R-:W-:Y:S01]  /*8690*/  SHF.L.U32 R200, R202.reuse, 0x10, RZ ;  /* 0x00000010cac87819 */ /* 0x040fe200000006ff */
[C---:B------:R-:W-:Y:S01]  /*86a0*/  FFMA R89, R137.reuse, R165, R89 ;  /* 0x000000a589597223 */ /* 0x040fe20000000059 */
[----:B------:R-:W-:Y:S01]  /*86b0*/  LOP3.LUT R201, R202, 0xffff0000, RZ, 0xc0, !PT ;  /* 0xffff0000cac97812 */ /* 0x000fe200078ec0ff */
[----:B------:R-:W-:Y:S01]  /*86c0*/  FFMA R90, R137, R166, R90 ;  /* 0x000000a6895a7223 */ /* 0x000fe2000000005a */
[----:B------:R-:W-:Y:S01]  /*86d0*/  F2FP.BF16.F32.PACK_AB R13, R21, R20 ;  /* 0x00000014150d723e */ /* 0x000fe200000010ff */
[C---:B------:R-:W-:Y:S01]  /*86e0*/  FMUL R91, R136.reuse, R91 ;  /* 0x0000005b885b7220 */ /* 0x040fe20000400000 */
[----:B------:R-:W-:Y:S01]  /*86f0*/  F2FP.BF16.F32.PACK_AB R14, R23, R22 ;  /* 0x00000016170e723e */ /* 0x000fe200000010ff */
[C---:B------:R-:W-:Y:S01]  /*8700*/  FMUL R92, R136.reuse, R92 ;  /* 0x0000005c885c7220 */ /* 0x040fe20000400000 */
[----:B------:R-:W-:Y:S01]  /*8710*/  F2FP.BF16.F32.PACK_AB R15, R121, R120 ;  /* 0x00000078790f723e */ /* 0x000fe200000010ff */
[----:B------:R-:W-:Y:S01]  /*8720*/  FFMA R91, R137, R167, R91 ;  /* 0x000000a7895b7223 */ /* 0x000fe2000000005b */
[----:B------:R-:W-:Y:S01]  /*8730*/  SHF.L.U32 R202, R203, 0x10, RZ ;  /* 0x00000010cbca7819 */ /* 0x000fe200000006ff */
[----:B------:R-:W-:Y:S01]  /*8740*/  FFMA R92, R137, R168, R92 ;  /* 0x000000a8895c7223 */ /* 0x000fe2000000005c */
[----:B------:R-:W-:Y:S01]  /*8750*/  LOP3.LUT R203, R203, 0xffff0000, RZ, 0xc0, !PT ;  /* 0xffff0000cbcb7812 */ /* 0x000fe200078ec0ff */
[C---:B------:R-:W-:Y:S01]  /*8760*/  FMUL R93, R136.reuse, R93 ;  /* 0x0000005d885d7220 */ /* 0x040fe20000400000 */
[----:B------:R-:W-:Y:S01]  /*8770*/  F2FP.BF16.F32.PACK_AB R112, R113, R112 ;  /* 0x000000707170723e */ /* 0x000fe200000010ff */
[----:B------:R-:W-:Y:S01]  /*8780*/  FMUL R94, R136, R94 ;  /* 0x0000005e885e7220 */ /* 0x000fe20000400000 */
[C---:B------:R-:W-:Y:S01]  /*8790*/  SHF.L.U32 R204, R208.reuse, 0x10, RZ ;  /* 0x00000010d0cc7819 */ /* 0x040fe200000006ff */
[----:B------:R-:W-:Y:S01]  /*87a0*/  FFMA R93, R137, R169, R93 ;  /* 0x000000a9895d7223 */ /* 0x000fe2000000005d */
[----:B------:R-:W-:Y:S01]  /*87b0*/  F2FP.BF16.F32.PACK_AB R113, R115, R114 ;  /* 0x000000727371723e */ /* 0x000fe200000010ff */
[----:B------:R-:W-:Y:S01]  /*87c0*/  FFMA R94, R137, R170, R94 ;  /* 0x000000aa895e7223 */ /* 0x000fe2000000005e */
[----:B------:R-:W-:Y:S01]  /*87d0*/  LOP3.LUT R205, R208, 0xffff0000, RZ, 0xc0, !PT ;  /* 0xffff0000d0cd7812 */ /* 0x000fe200078ec0ff */
        /* <DEDUP_REMOVED lines=30> */
[----:B------:R-:W4:Y:S01]  /*89c0*/  S2R R129, SR_TID.X ;  /* 0x0000000000817919 */ /* 0x000f220000002100 */
[----:B------:R-:W-:Y:S01]  /*89d0*/  LOP3.LUT R213, R216, 0xffff0000, RZ, 0xc0, !PT ;  /* 0xffff0000d8d57812 */ /* 0x000fe200078ec0ff */
[----:B------:R-:W-:Y:S01]  /*89e0*/  FFMA R86, R137, R178, R86 ;  /* 0x000000b289567223 */ /* 0x000fe20000000056 */
[----:B------:R-:W-:Y:S01]  /*89f0*/  F2FP.BF16.F32.PACK_AB R98, R101, R100 ;  /* 0x000000646562723e */ /* 0x000fe200000010ff */
[C---:B------:R-:W-:Y:S01]  /*8a00*/  FMUL R87, R136.reuse, R87 ;  /* 0x0000005788577220 */ /* 0x040fe20000400000 */
[----:B------:R-:W-:Y:S01]  /*8a10*/  F2FP.BF16.F32.PACK_AB R99, R103, R102 ;  /* 0x000000666763723e */ /* 0x000fe200000010ff */
[C---:B------:R-:W-:Y:S01]  /*8a20*/  FMUL R72, R136.reuse, R72 ;  /* 0x0000004888487220 */ /* 0x040fe20000400000 */
[----:B------:R-:W-:Y:S01]  /*8a30*/  SHF.L.U32 R214, R217, 0x10, RZ ;  /* 0x00000010d9d67819 */ /* 0x000fe200000006ff */
[----:B------:R-:W-:Y:S01]  /*8a40*/  FFMA R87, R137, R179, R87 ;  /* 0x000000b389577223 */ /* 0x000fe20000000057 */
[----:B------:R-:W-:Y:S01]  /*8a50*/  LOP3.LUT R215, R217, 0xffff0000, RZ, 0xc0, !PT ;  /* 0xffff0000d9d77812 */ /* 0x000fe200078ec0ff */
[----:B------:R-:W-:Y:S01]  /*8a60*/  FFMA R72, R137, R180, R72 ;  /* 0x000000b489487223 */ /* 0x000fe20000000048 */
[----:B------:R-:W-:Y:S01]  /*8a70*/  F2FP.BF16.F32.PACK_AB R88, R89, R88 ;  /* 0x000000585958723e */ /* 0x000fe200000010ff */
[----:B------:R-:W-:Y:S01]  /*8a80*/  FMUL R73, R136, R73 ;  /* 0x0000004988497220 */ /* 0x000fe20000400000 */
[----:B------:R-:W-:Y:S01]  /*8a90*/  SHF.L.U32 R216, R218, 0x10, RZ ;  /* 0x00000010dad87819 */ /* 0x000fe200000006ff */
[----:B------:R-:W-:Y:S01]  /*8aa0*/  FMUL R74, R136, R74 ;  /* 0x0000004a884a7220 */ /* 0x000fe20000400000 */
[----:B------:R-:W-:Y:S01]  /*8ab0*/  F2FP.BF16.F32.PACK_AB R89, R91, R90 ;  /* 0x0000005a5b59723e */ /* 0x000fe200000010ff */
[C---:B------:R-:W-:Y:S01]  /*8ac0*/  FFMA R73, R137.reuse, R181, R73 ;  /* 0x000000b589497223 */ /* 0x040fe20000000049 */
        /* <DEDUP_REMOVED lines=15> */
[----:B------:R-:W-:Y:S01]  /*8bc0*/  FFMA R77, R137, R185, R77 ;  /* 0x000000b9894d7223 */ /* 0x000fe2000000004d */
[----:B----4-:R-:W-:Y:S01]  /*8bd0*/  SHF.L.U32 R129, R129, 0x4, RZ ;  /* 0x0000000481817819 */ /* 0x010fe200000006ff */
[----:B------:R-:W-:Y:S01]  /*8be0*/  UMOV UR4, 0x400 ;  /* 0x0000040000047882 */ /* 0x000fe20000000000 */
[----:B------:R-:W-:Y:S01]  /*8bf0*/  LOP3.LUT R221, R224, 0xffff0000, RZ, 0xc0, !PT ;  /* 0xffff0000e0dd7812 */ /* 0x000fe200078ec0ff */
[----:B---3--:R-:W-:Y:S01]  /*8c00*/  ULEA UR4, UR77, UR4, 0x18 ;  /* 0x000000044d047291 */ /* 0x008fe2000f8ec0ff */
[----:B------:R-:W-:Y:S01]  /*8c10*/  LOP3.LUT R247, R247, 0x80, R129, 0xf8, !PT ;  /* 0x00000080f7f77812 */ /* 0x000fe200078ef881 */
[----:B------:R-:W-:Y:S01]  /*8c20*/  FFMA R78, R137, R186, R78 ;  /* 0x000000ba894e7223 */ /* 0x000fe2000000004e */
[----:B------:R-:W-:Y:S01]  /*8c30*/  MOV R129, UR5 ;  /* 0x0000000500817c02 */ /* 0x000fe20008000f00 */
[----:B------:R-:W-:Y:S01]  /*8c40*/  ULEA UR4, UR43, UR4, 0x3 ;  /* 0x000000042b047291 */ /* 0x000fe2000f8e18ff */
[----:B------:R-:W-:Y:S01]  /*8c50*/  LOP3.LUT R246, R247, R246, RZ, 0xfc, !PT ;  /* 0x000000f6f7f67212 */ /* 0x000fe200078efcff */
[C---:B------:R-:W-:Y:S01]  /*8c60*/  FMUL R79, R136.reuse, R79 ;  /* 0x0000004f884f7220 */ /* 0x040fe20000400000 */
[----:B------:R-:W-:Y:S01]  /*8c70*/  F2FP.BF16.F32.PACK_AB R82, R85, R84 ;  /* 0x000000545552723e */ /* 0x000fe200000010ff */
[----:B------:R-:W-:Y:S01]  /*8c80*/  UIADD3 UR4, UPT, UPT, UR4, 0x90, URZ ;  /* 0x0000009004047890 */ /* 0x000fe2000fffe0ff */
[----:B------:R-:W-:Y:S01]  /*8c90*/  F2FP.BF16.F32.PACK_AB R83, R87, R86 ;  /* 0x000000565753723e */ /* 0x000fe200000010ff */
[----:B------:R-:W-:Y:S01]  /*8ca0*/  FMUL R64, R136, R64 ;  /* 0x0000004088407220 */ /* 0x000fe20000400000 */
[C---:B------:R-:W-:Y:S01]  /*8cb0*/  SHF.L.U32 R222, R225.reuse, 0x10, RZ ;  /* 0x00000010e1de7819 */ /* 0x040fe200000006ff */
[----:B------:R-:W-:Y:S01]  /*8cc0*/  UMOV UR76, 0x400 ;  /* 0x00000400004c7882 */ /* 0x000fe20000000000 */
[----:B------:R-:W-:Y:S01]  /*8cd0*/  LOP3.LUT R223, R225, 0xffff0000, RZ, 0xc0, !PT ;  /* 0xffff0000e1df7812 */ /* 0x000fe200078ec0ff */
[----:B------:R-:W-:Y:S01]  /*8ce0*/  UPRMT UR4, UR77, 0x654, UR4 ;  /* 0x000006544d047896 */ /* 0x000fe20008000004 */
[----:B------:R-:W-:Y:S01]  /*8cf0*/  F2FP.BF16.F32.PACK_AB R72, R73, R72 ;  /* 0x000000484948723e */ /* 0x000fe200000010ff */
[----:B------:R-:W-:Y:S01]  /*8d00*/  ULEA UR76, UR77, UR76, 0x18 ;  /* 0x0000004c4d4c7291 */ /* 0x000fe2000f8ec0ff */
[----:B------:R-:W-:Y:S01]  /*8d10*/  F2FP.BF16.F32.PACK_AB R73, R75, R74 ;  /* 0x0000004a4b49723e */ /* 0x000fe200000010ff */
[----:B------:R-:W-:Y:S01]  /*8d20*/  IMAD R246, R129, 0x3c00, R246 ;  /* 0x00003c0081f67824 */ /* 0x000fe200078e02f6 */
[----:B------:R-:W-:Y:S01]  /*8d30*/  F2FP.BF16.F32.PACK_AB R129, R12, R3 ;  /* 0x000000030c81723e */ /* 0x000fe200000010ff */
[----:B------:R-:W-:Y:S01]  /*8d40*/  FFMA R79, R137, R187, R79 ;  /* 0x000000bb894f7223 */ /* 0x000fe2000000004f */
[----:B------:R-:W-:Y:S01]  /*8d50*/  F2FP.BF16.F32.PACK_AB R12, R19, R18 ;  /* 0x00000012130c723e */ /* 0x000fe200000010ff */
[----:B------:R-:W-:Y:S01]  /*8d60*/  FFMA R64, R137, R188, R64 ;  /* 0x000000bc89407223 */ /* 0x000fe20000000040 */
[----:B--2---:R-:W-:Y:S01]  /*8d70*/  SYNCS.ARRIVE.TRANS64.RED.A1T0 RZ, [UR4], RZ ;  /* 0x000000ffffff79a7 */ /* 0x004fe20008100404 */
[----:B------:R-:W-:Y:S01]  /*8d80*/  LEA R0, R246, UR76, 0x1 ;  /* 0x0000004cf6007c11 */ /* 0x000fe2000f8e08ff */
[C---:B------:R-:W-:Y:S01]  /*8d90*/  FMUL R65, R136.reuse, R65 ;  /* 0x0000004188417220 */ /* 0x040fe20000400000 */
[----:B------:R-:W-:Y:S01]  /*8da0*/  F2FP.BF16.F32.PACK_AB R74, R77, R76 ;  /* 0x0000004c4d4a723e */ /* 0x000fe200000010ff */
[C---:B------:R-:W-:Y:S01]  /*8db0*/  FMUL R66, R136.reuse, R66 ;  /* 0x0000004288427220 */ /* 0x040fe20000400000 */
[----:B------:R-:W-:Y:S01]  /*8dc0*/  F2FP.BF16.F32.PACK_AB R75, R79, R78 ;  /* 0x0000004e4f4b723e */ /* 0x000fe200000010ff */
[----:B------:R1:W-:Y:S01]  /*8dd0*/  STSM.16.M88.4 [R0+0x200], R128 ;  /* 0x0002008000007844 */ /* 0x0003e20000000200 */
[C---:B------:R-:W-:Y:S01]  /*8de0*/  FFMA R65, R137.reuse, R189, R65 ;  /* 0x000000bd89417223 */ /* 0x040fe20000000041 */
[----:B------:R-:W-:Y:S01]  /*8df0*/  FFMA R66, R137, R190, R66 ;  /* 0x000000be89427223 */ /* 0x000fe20000000042 */
[C---:B------:R-:W-:Y:S05]  /*8e00*/  FMUL R67, R136.reuse, R67 ;  /* 0x0000004388437220 */ /* 0x040fea0000400000 */
[----:B------:R1:W-:Y:S01]  /*8e10*/  STSM.16.M88.4 [R0+0xa00], R12 ;  /* 0x000a000c00007844 */ /* 0x0003e20000000200 */
[C---:B------:R-:W-:Y:S01]  /*8e20*/  FMUL R68, R136.reuse, R68 ;  /* 0x0000004488447220 */ /* 0x040fe20000400000 */
[----:B------:R-:W-:Y:S01]  /*8e30*/  F2FP.BF16.F32.PACK_AB R64, R65, R64 ;  /* 0x000000404140723e */ /* 0x000fe200000010ff */
[C---:B------:R-:W-:Y:S05]  /*8e40*/  FFMA R67, R137.reuse, R191, R67 ;  /* 0x000000bf89437223 */ /* 0x040fea0000000043 */
[----:B------:R1:W-:Y:S01]  /*8e50*/  STSM.16.M88.4 [R0+0x1200], R112 ;  /* 0x0012007000007844 */ /* 0x0003e20000000200 */
[----:B------:R-:W-:Y:S01]  /*8e60*/  FFMA R68, R137, R192, R68 ;  /* 0x000000c089447223 */ /* 0x000fe20000000044 */
[C---:B------:R-:W-:Y:S01]  /*8e70*/  FMUL R69, R136.reuse, R69 ;  /* 0x0000004588457220 */ /* 0x040fe20000400000 */
[C---:B------:R-:W-:Y:S05]  /*8e80*/  FMUL R70, R136.reuse, R70 ;  /* 0x0000004688467220 */ /* 0x040fea0000400000 */
[----:B------:R1:W-:Y:S01]  /*8e90*/  STSM.16.M88.4 [R0+0x1a00], R104 ;  /* 0x001a006800007844 */ /* 0x0003e20000000200 */
[----:B------:R-:W-:Y:S01]  /*8ea0*/  F2FP.BF16.F32.PACK_AB R65, R67, R66 ;  /* 0x000000424341723e */ /* 0x000fe200000010ff */
[C---:B------:R-:W-:Y:S01]  /*8eb0*/  FFMA R69, R137.reuse, R193, R69 ;  /* 0x000000c189457223 */ /* 0x040fe20000000045 */
[----:B------:R-:W-:Y:S05]  /*8ec0*/  FFMA R70, R137, R194, R70 ;  /* 0x000000c289467223 */ /* 0x000fea0000000046 */
[----:B------:R1:W-:Y:S01]  /*8ed0*/  STSM.16.M88.4 [R0+0x2200], R96 ;  /* 0x0022006000007844 */ /* 0x0003e20000000200 */
[C---:B------:R-:W-:Y:S01]  /*8ee0*/  FMUL R71, R136.reuse, R71 ;  /* 0x0000004788477220 */ /* 0x040fe20000400000 */
[C---:B------:R-:W-:Y:S01]  /*8ef0*/  FMUL R56, R136.reuse, R56 ;  /* 0x0000003888387220 */ /* 0x040fe20000400000 */
[----:B------:R-:W-:Y:S05]  /*8f00*/  F2FP.BF16.F32.PACK_AB R66, R69, R68 ;  /* 0x000000444542723e */ /* 0x000fea00000010ff */
        /* <DEDUP_REMOVED lines=10> */
[----:B------:R-:W-:Y:S01]  /*8fb0*/  FMUL R59, R136, R59 ;  /* 0x0000003b883b7220 */ /* 0x000fe20000400000 */
[----:B------:R-:W-:Y:S05]  /*8fc0*/  SHF.L.U32 R224, R226, 0x10, RZ ;  /* 0x00000010e2e07819 */ /* 0x000fea00000006ff */
[----:B------:R1:W-:Y:S01]  /*8fd0*/  STSM.16.M88.4 [R0+0x4200], R64 ;  /* 0x0042004000007844 */ /* 0x0003e20000000200 */
[----:B------:R-:W-:Y:S01]  /*8fe0*/  F2FP.BF16.F32.PACK_AB R56, R57, R56 ;  /* 0x000000383938723e */ /* 0x000fe200000010ff */
[C---:B------:R-:W-:Y:S01]  /*8ff0*/  FFMA R59, R137.reuse, R199, R59 ;  /* 0x000000c7893b7223 */ /* 0x040fe2000000003b */
[C---:B------:R-:W-:Y:S01]  /*9000*/  FMUL R60, R136.reuse, R60 ;  /* 0x0000003c883c7220 */ /* 0x040fe20000400000 */
[C---:B------:R-:W-:Y:S01]  /*9010*/  FMUL R61, R136.reuse, R61 ;  /* 0x0000003d883d7220 */ /* 0x040fe20000400000 */
[----:B------:R-:W-:Y:S01]  /*9020*/  FMUL R62, R136, R62 ;  /* 0x0000003e883e7220 */ /* 0x000fe20000400000 */
[----:B------:R-:W-:Y:S01]  /*9030*/  LOP3.LUT R225, R226, 0xffff0000, RZ, 0xc0, !PT ;  /* 0xffff0000e2e17812 */ /* 0x000fe200078ec0ff */
[----:B------:R-:W-:Y:S01]  /*9040*/  FFMA R60, R137, R200, R60 ;  /* 0x000000c8893c7223 */ /* 0x000fe2000000003c */
[----:B------:R-:W-:Y:S01]  /*9050*/  F2FP.BF16.F32.PACK_AB R57, R59, R58 ;  /* 0x0000003a3b39723e */ /* 0x000fe200000010ff */
[C---:B------:R-:W-:Y:S01]  /*9060*/  FFMA R61, R137.reuse, R201, R61 ;  /* 0x000000c9893d7223 */ /* 0x040fe2000000003d */
[----:B------:R-:W-:Y:S01]  /*9070*/  FFMA R62, R137, R202, R62 ;  /* 0x000000ca893e7223 */ /* 0x000fe2000000003e */
[C---:B------:R-:W-:Y:S01]  /*9080*/  FMUL R63, R136.reuse, R63 ;  /* 0x0000003f883f7220 */ /* 0x040fe20000400000 */
[----:B------:R-:W-:Y:S01]  /*9090*/  SHF.L.U32 R226, R227, 0x10, RZ ;  /* 0x00000010e3e27819 */ /* 0x000fe200000006ff */
[C---:B------:R-:W-:Y:S01]  /*90a0*/  FMUL R48, R136.reuse, R48 ;  /* 0x0000003088307220 */ /* 0x040fe20000400000 */
[----:B------:R-:W-:Y:S01]  /*90b0*/  F2FP.BF16.F32.PACK_AB R58, R61, R60 ;  /* 0x0000003c3d3a723e */ /* 0x000fe200000010ff */
[C---:B------:R-:W-:Y:S01]  /*90c0*/  FFMA R63, R137.reuse, R203, R63 ;  /* 0x000000cb893f7223 */ /* 0x040fe2000000003f */
[C---:B------:R-:W-:Y:S01]  /*90d0*/  FMUL R49, R136.reuse, R49 ;  /* 0x0000003188317220 */ /* 0x040fe20000400000 */
[----:B------:R-:W-:Y:S01]  /*90e0*/  FFMA R48, R137, R204, R48 ;  /* 0x000000cc89307223 */ /* 0x000fe20000000030 */
[----:B------:R-:W-:Y:S01]  /*90f0*/  LOP3.LUT R227, R227, 0xffff0000, RZ, 0xc0, !PT ;  /* 0xffff0000e3e37812 */ /* 0x000fe200078ec0ff */
[C---:B------:R-:W-:Y:S01]  /*9100*/  FMUL R50, R136.reuse, R50 ;  /* 0x0000003288327220 */ /* 0x040fe20000400000 */
[----:B------:R-:W-:Y:S01]  /*9110*/  F2FP.BF16.F32.PACK_AB R59, R63, R62 ;  /* 0x0000003e3f3b723e */ /* 0x000fe200000010ff */
[C---:B------:R-:W-:Y:S01]  /*9120*/  FFMA R49, R137.reuse, R205, R49 ;  /* 0x000000cd89317223 */ /* 0x040fe20000000031 */
[----:B------:R-:W-:Y:S01]  /*9130*/  FMUL R51, R136, R51 ;  /* 0x0000003388337220 */ /* 0x000fe20000400000 */
[----:B------:R-:W-:Y:S01]  /*9140*/  FFMA R50, R137, R206, R50 ;  /* 0x000000ce89327223 */ /* 0x000fe20000000032 */
[----:B------:R-:W-:Y:S01]  /*9150*/  SHF.L.U32 R228, R232, 0x10, RZ ;  /* 0x00000010e8e47819 */ /* 0x000fe200000006ff */
        /* <DEDUP_REMOVED lines=85> */
[C---:B------:R-:W-:Y:S01]  /*96b0*/  FMUL R31, R136.reuse, R31 ;  /* 0x0000001f881f7220 */ /* 0x040fe20000400000 */
[C---:B------:R-:W-:Y:S01]  /*96c0*/  FMUL R4, R136.reuse, R4 ;  /* 0x0000000488047220 */ /* 0x040fe20000400000 */
[C---:B------:R-:W-:Y:S01]  /*96d0*/  FMUL R5, R136.reuse, R5 ;  /* 0x0000000588057220 */ /* 0x040fe20000400000 */
[C---:B------:R-:W-:Y:S01]  /*96e0*/  FFMA R30, R137.reuse, R234, R30 ;  /* 0x000000ea891e7223 */ /* 0x040fe2000000001e */
[C---:B------:R-:W-:Y:S01]  /*96f0*/  FMUL R6, R136.reuse, R6 ;  /* 0x0000000688067220 */ /* 0x040fe20000400000 */
[C---:B------:R-:W-:Y:S01]  /*9700*/  FFMA R31, R137.reuse, R235, R31 ;  /* 0x000000eb891f7223 */ /* 0x040fe2000000001f */
[C---:B------:R-:W-:Y:S01]  /*9710*/  FMUL R7, R136.reuse, R7 ;  /* 0x0000000788077220 */ /* 0x040fe20000400000 */
[C---:B------:R-:W-:Y:S01]  /*9720*/  FFMA R4, R137.reuse, R236, R4 ;  /* 0x000000ec89047223 */ /* 0x040fe20000000004 */
[C---:B------:R-:W-:Y:S01]  /*9730*/  FMUL R8, R136.reuse, R8 ;  /* 0x0000000888087220 */ /* 0x040fe20000400000 */
[----:B------:R-:W-:Y:S01]  /*9740*/  FFMA R5, R137, R237, R5 ;  /* 0x000000ed89057223 */ /* 0x000fe20000000005 */
[----:B------:R-:W-:Y:S01]  /*9750*/  SHF.L.U32 R242, R243, 0x10, RZ ;  /* 0x00000010f3f27819 */ /* 0x000fe200000006ff */
[C---:B------:R-:W-:Y:S01]  /*9760*/  FMUL R9, R136.reuse, R9 ;  /* 0x0000000988097220 */ /* 0x040fe20000400000 */
[----:B------:R-:W-:Y:S01]  /*9770*/  FFMA R6, R137, R238, R6 ;  /* 0x000000ee89067223 */ /* 0x000fe20000000006 */
[----:B------:R-:W-:Y:S01]  /*9780*/  LOP3.LUT R243, R243, 0xffff0000, RZ, 0xc0, !PT ;  /* 0xffff0000f3f37812 */ /* 0x000fe200078ec0ff */
[C---:B------:R-:W-:Y:S01]  /*9790*/  FMUL R10, R136.reuse, R10 ;  /* 0x0000000a880a7220 */ /* 0x040fe20000400000 */
[C---:B------:R-:W-:Y:S01]  /*97a0*/  FFMA R7, R137.reuse, R239, R7 ;  /* 0x000000ef89077223 */ /* 0x040fe20000000007 */
[----:B------:R-:W-:Y:S01]  /*97b0*/  FMUL R11, R136, R11 ;  /* 0x0000000b880b7220 */ /* 0x000fe20000400000 */
[C---:B------:R-:W-:Y:S01]  /*97c0*/  FFMA R8, R137.reuse, R240, R8 ;  /* 0x000000f089087223 */ /* 0x040fe20000000008 */
[C---:B------:R-:W-:Y:S01]  /*97d0*/  FFMA R9, R137.reuse, R241, R9 ;  /* 0x000000f189097223 */ /* 0x040fe20000000009 */
[C---:B------:R-:W-:Y:S01]  /*97e0*/  FFMA R10, R137.reuse, R242, R10 ;  /* 0x000000f2890a7223 */ /* 0x040fe2000000000a */
[----:B------:R-:W-:Y:S01]  /*97f0*/  FFMA R11, R137, R243, R11 ;  /* 0x000000f3890b7223 */ /* 0x000fe2000000000b */
[----:B------:R-:W-:Y:S01]  /*9800*/  F2FP.BF16.F32.PACK_AB R26, R29, R28 ;  /* 0x0000001c1d1a723e */ /* 0x000fe200000010ff */
[----:B------:R-:W-:Y:S01]  /*9810*/  UIADD3 UR4, UPT, UPT, UR5, 0x1, URZ ;  /* 0x0000000105047890 */ /* 0x000fe2000fffe0ff */
[----:B------:R-:W-:Y:S01]  /*9820*/  F2FP.BF16.F32.PACK_AB R27, R31, R30 ;  /* 0x0000001e1f1b723e */ /* 0x000fe200000010ff */
[----:B------:R-:W-:Y:S01]  /*9830*/  UIADD3 UR43, UPT, UPT, UR43, 0x1, URZ ;  /* 0x000000012b2b7890 */ /* 0x000fe2000fffe0ff */
[----:B------:R-:W-:Y:S01]  /*9840*/  F2FP.BF16.F32.PACK_AB R4, R5, R4 ;  /* 0x000000040504723e */ /* 0x000fe200000010ff */
[----:B------:R-:W-:Y:S01]  /*9850*/  BSSY.RECONVERGENT B0, `(.L_x_104) ;  /* 0x000005e000007945 */ /* 0x000fe20003800200 */
[----:B------:R-:W-:Y:S01]  /*9860*/  F2FP.BF16.F32.PACK_AB R5, R7, R6 ;  /* 0x000000060705723e */ /* 0x000fe200000010ff */
[----:B------:R1:W-:Y:S01]  /*9870*/  STSM.16.M88.4 [R0+0x6a00], R24 ;  /* 0x006a001800007844 */ /* 0x0003e20000000200 */
[----:B------:R-:W-:Y:S02]  /*9880*/  F2FP.BF16.F32.PACK_AB R6, R9, R8 ;  /* 0x000000080906723e */ /* 0x000fe400000010ff */
[----:B------:R-:W-:Y:S02]  /*9890*/  F2FP.BF16.F32.PACK_AB R7, R11, R10 ;  /* 0x0000000a0b07723e */ /* 0x000fe400000010ff */
[----:B------:R-:W-:Y:S03]  /*98a0*/  MOV R2, UR4 ;  /* 0x0000000400027c02 */ /* 0x000fe60008000f00 */
[----:B------:R1:W-:Y:S01]  /*98b0*/  STSM.16.M88.4 [R0+0x7200], R4 ;  /* 0x0072000400007844 */ /* 0x0003e20000000200 */
[----:B------:R-:W-:Y:S01]  /*98c0*/  @!PT LDS RZ, [RZ] ;  /* 0x00000000fffff984 */ /* 0x000fe20000000800 */
[----:B------:R-:W-:Y:S01]  /*98d0*/  @!PT LDS RZ, [RZ] ;  /* 0x00000000fffff984 */ /* 0x000fe20000000800 */
[----:B------:R-:W-:Y:S01]  /*98e0*/  @!PT LDS RZ, [RZ] ;  /* 0x00000000fffff984 */ /* 0x000fe20000000800 */
[----:B------:R-:W-:Y:S01]  /*98f0*/  @!PT LDS RZ, [RZ] ;  /* 0x00000000fffff984 */ /* 0x000fe20000000800 */
[----:B------:R2:W-:Y:S07]  /*9900*/  MEMBAR.ALL.CTA ;  /* 0x0000000000007992 */ /* 0x0005ee0000008000 */
[----:B--2---:R-:W2:Y:S02]  /*9910*/  FENCE.VIEW.ASYNC.S ;  /* 0x00000000000073c6 */ /* 0x004ea40000000000 */
[----:B--2---:R-:W-:Y:S06]  /*9920*/  BAR.SYNC.DEFER_BLOCKING 0x1, 0x80 ;  /* 0x0042000000007b1d */ /* 0x004fec0000010000 */
[----:B------:R-:W-:Y:S05]  /*9930*/  @P1 BRA `(.L_x_105) ;  /* 0x00000004003c1947 */ /* 0x000fea0003800000 */
[----:B------:R-:W2:Y:S01]  /*9940*/  LDCU.64 UR4, c[0x0][0x348] ;  /* 0x00006900ff0477ac */ /* 0x000ea20008000a00 */
[----:B------:R-:W-:Y:S01]  /*9950*/  R2UR UR6, R245 ;  /* 0x00000000f50672ca */ /* 0x000fe200000e0000 */
[----:B------:R-:W-:Y:S02]  /*9960*/  UIMAD UR61, UR54, 0xf0, URZ ;  /* 0x000000f0363d78a4 */ /* 0x000fe4000f8e02ff */
[----:B------:R-:W-:Y:S01]  /*9970*/  USHF.L.U32 UR62, UR55, 0x6, URZ ;  /* 0x00000006373e7899 */ /* 0x000fe200080006ff */
[----:B------:R-:W-:Y:S01]  /*9980*/  UMOV UR63, UR36 ;  /* 0x00000024003f7c82 */ /* 0x000fe20008000000 */
[----:B------:R-:W-:Y:S01]  /*9990*/  UIADD3 UR57, UPT, UPT, UR61, 0x10, URZ ;  /* 0x000000103d397890 */ /* 0x000fe2000fffe0ff */
[----:B------:R-:W-:Y:S01]  /*99a0*/  UMOV UR59, UR36 ;  /* 0x00000024003b7c82 */ /* 0x000fe20008000000 */
[----:B------:R-:W-:Y:S06]  /*99b0*/  UIADD3 UR33, UPT, UPT, UR61, 0x20, URZ ;  /* 0x000000203d217890 */ /* 0x000fec000fffe0ff */
[----:B------:R-:W-:Y:S01]  /*99c0*/  UIMAD UR74, UR6, 0x7800, UR76 ;  /* 0x00007800064a78a4 */ /* 0x000fe2000f8e024c */
[----:B------:R-:W-:Y:S01]  /*99d0*/  UMOV UR58, UR62 ;  /* 0x0000003e003a7c82 */ /* 0x000fe20008000000 */
[----:B------:R-:W-:Y:S01]  /*99e0*/  UMOV UR35, UR36 ;  /* 0x0000002400237c82 */ /* 0x000fe20008000000 */
[----:B--2---:R-:W-:Y:S02]  /*99f0*/  UIADD3 UR64, UP0, UPT, UR4, 0x680, URZ ;  /* 0x0000068004407890 */ /* 0x004fe4000ff1e0ff */
[----:B------:R-:W-:Y:S02]  /*9a00*/  UIADD3 UR60, UPT, UPT, UR74, 0x200, URZ ;  /* 0x000002004a3c7890 */ /* 0x000fe4000fffe0ff */
[----:B------:R-:W-:Y:S02]  /*9a10*/  UIADD3.X UR65, UPT, UPT, URZ, UR5, URZ, UP0, !UPT ;  /* 0x00000005ff417290 */ /* 0x000fe400087fe4ff */
[----:B------:R-:W-:Y:S02]  /*9a20*/  UIADD3 UR56, UPT, UPT, UR74, 0xa00, URZ ;  /* 0x00000a004a387890 */ /* 0x000fe4000fffe0ff */
[----:B------:R-:W-:Y:S01]  /*9a30*/  UIADD3 UR32, UPT, UPT, UR74, 0x1200, URZ ;  /* 0x000012004a207890 */ /* 0x000fe2000fffe0ff */
[----:B------:R-:W-:Y:S01]  /*9a40*/  UMOV UR34, UR62 ;  /* 0x0000003e00227c82 */ /* 0x000fe20008000000 */
[----:B------:R-:W-:Y:S03]  /*9a50*/  UIADD3 UR29, UPT, UPT, UR61, 0x30, URZ ;  /* 0x000000303d1d7890 */ /* 0x000fe6000fffe0ff */
[----:B------:R-:W-:Y:S01]  /*9a60*/  UTMASTG.3D [UR60], [UR64] ;  /* 0x0000003c400073b5 */ /* 0x000fe20008010000 */
[----:B------:R-:W-:Y:S01]  /*9a70*/  UIADD3 UR28, UPT, UPT, UR74, 0x1a00, URZ ;  /* 0x00001a004a1c7890 */ /* 0x000fe2000fffe0ff */
[----:B------:R-:W-:Y:S01]  /*9a80*/  UMOV UR31, UR36 ;  /* 0x00000024001f7c82 */ /* 0x000fe20008000000 */
[----:B------:R-:W-:Y:S01]  /*9a90*/  UMOV UR30, UR62 ;  /* 0x0000003e001e7c82 */ /* 0x000fe20008000000 */
[----:B------:R-:W-:Y:S02]  /*9aa0*/  UIADD3 UR25, UPT, UPT, UR61, 0x40, URZ ;  /* 0x000000403d197890 */ /* 0x000fe4000fffe0ff */
[----:B------:R-:W-:Y:S01]  /*9ab0*/  UIADD3 UR24, UPT, UPT, UR74, 0x2200, URZ ;  /* 0x000022004a187890 */ /* 0x000fe2000fffe0ff */
[----:B------:R2:W-:Y:S01]  /*9ac0*/  UTMASTG.3D [UR56], [UR64] ;  /* 0x00000038400073b5 */ /* 0x0005e20008010000 */
[----:B------:R-:W-:Y:S01]  /*9ad0*/  UMOV UR27, UR36 ;  /* 0x00000024001b7c82 */ /* 0x000fe20008000000 */
[----:B------:R-:W-:Y:S01]  /*9ae0*/  UMOV UR26, UR62 ;  /* 0x0000003e001a7c82 */ /* 0x000fe20008000000 */
[----:B------:R-:W-:Y:S02]  /*9af0*/  UIADD3 UR21, UPT, UPT, UR61, 0x50, URZ ;  /* 0x000000503d157890 */ /* 0x000fe4000fffe0ff */
[----:B------:R-:W-:Y:S01]  /*9b00*/  UIADD3 UR20, UPT, UPT, UR74, 0x2a00, URZ ;  /* 0x00002a004a147890 */ /* 0x000fe2000fffe0ff */
        /* <DEDUP_REMOVED lines=18> */
[----:B--2---:R-:W-:Y:S01]  /*9c30*/  UMOV UR58, UR64 ;  /* 0x00000040003a7c82 */ /* 0x004fe20008000000 */
[----:B------:R-:W-:Y:S01]  /*9c40*/  UMOV UR59, UR65 ;  /* 0x00000041003b7c82 */ /* 0x000fe20008000000 */
[----:B------:R-:W-:Y:S01]  /*9c50*/  UIADD3 UR65, UPT, UPT, UR61, 0xa0, URZ ;  /* 0x000000a03d417890 */ /* 0x000fe2000fffe0ff */
[----:B------:R-:W-:Y:S01]  /*9c60*/  UTMASTG.3D [UR32], [UR58] ;  /* 0x000000203a0073b5 */ /* 0x000fe20008010000 */
[----:B------:R-:W-:Y:S01]  /*9c70*/  UIADD3 UR64, UPT, UPT, UR74, 0x5200, URZ ;  /* 0x000052004a407890 */ /* 0x000fe2000fffe0ff */
[----:B------:R-:W-:Y:S01]  /*9c80*/  UMOV UR67, UR36 ;  /* 0x0000002400437c82 */ /* 0x000fe20008000000 */
[----:B------:R-:W-:Y:S01]  /*9c90*/  UMOV UR66, UR62 ;  /* 0x0000003e00427c82 */ /* 0x000fe20008000000 */
[----:B------:R-:W-:Y:S02]  /*9ca0*/  UIADD3 UR69, UPT, UPT, UR61, 0xb0, URZ ;  /* 0x000000b03d457890 */ /* 0x000fe4000fffe0ff */
[----:B------:R-:W-:Y:S01]  /*9cb0*/  UIADD3 UR68, UPT, UPT, UR74, 0x5a00, URZ ;  /* 0x00005a004a447890 */ /* 0x000fe2000fffe0ff */
[----:B------:R-:W-:Y:S01]  /*9cc0*/  UTMASTG.3D [UR28], [UR58] ;  /* 0x0000001c3a0073b5 */ /* 0x000fe20008010000 */
[----:B------:R-:W-:Y:S01]  /*9cd0*/  UMOV UR71, UR36 ;  /* 0x0000002400477c82 */ /* 0x000fe20008000000 */
[----:B------:R-:W-:Y:S01]  /*9ce0*/  UMOV UR70, UR62 ;  /* 0x0000003e00467c82 */ /* 0x000fe20008000000 */
[----:B------:R-:W-:Y:S02]  /*9cf0*/  UIADD3 UR73, UPT, UPT, UR61, 0xc0, URZ ;  /* 0x000000c03d497890 */ /* 0x000fe4000fffe0ff */
[----:B------:R-:W-:Y:S02]  /*9d00*/  UIADD3 UR72, UPT, UPT, UR74, 0x6200, URZ ;  /* 0x000062004a487890 */ /* 0x000fe4000fffe0ff */
[----:B------:R-:W-:Y:S01]  /*9d10*/  UIADD3 UR60, UPT, UPT, UR74, 0x7200, URZ ;  /* 0x000072004a3c7890 */ /* 0x000fe2000fffe0ff */
[----:B------:R-:W-:Y:S01]  /*9d20*/  UTMASTG.3D [UR24], [UR58] ;  /* 0x000000183a0073b5 */ /* 0x000fe20008010000 */
[----:B------:R-:W-:Y:S01]  /*9d30*/  UMOV UR75, UR36 ;  /* 0x00000024004b7c82 */ /* 0x000fe20008000000 */
[----:B------:R-:W-:Y:S01]  /*9d40*/  UTMASTG.3D [UR20], [UR58] ;  /* 0x000000143a0073b5 */ /* 0x000fe20008010000 */
[----:B------:R-:W-:Y:S01]  /*9d50*/  UTMASTG.3D [UR16], [UR58] ;  /* 0x000000103a0073b5 */ /* 0x000fe20008010000 */
[----:B------:R2:W-:Y:S01]  /*9d60*/  UTMASTG.3D [UR12], [UR58] ;  /* 0x0000000c3a0073b5 */ /* 0x0005e20008010000 */
[----:B------:R3:W-:Y:S01]  /*9d70*/  UTMASTG.3D [UR8], [UR58] ;  /* 0x000000083a0073b5 */ /* 0x0007e20008010000 */
[----:B------:R3:W-:Y:S01]  /*9d80*/  UTMASTG.3D [UR4], [UR58] ;  /* 0x000000043a0073b5 */ /* 0x0007e20008010000 */
[----:B------:R3:W-:Y:S01]  /*9d90*/  UTMASTG.3D [UR64], [UR58] ;  /* 0x000000403a0073b5 */ /* 0x0007e20008010000 */
[----:B------:R3:W-:Y:S01]  /*9da0*/  UTMASTG.3D [UR68], [UR58] ;  /* 0x000000443a0073b5 */ /* 0x0007e20008010000 */
[----:B--2---:R-:W-:Y:S02]  /*9db0*/  UIADD3 UR12, UPT, UPT, UR74, 0x6a00, URZ ;  /* 0x00006a004a0c7890 */ /* 0x004fe4000fffe0ff */
[----:B------:R-:W-:Y:S01]  /*9dc0*/  UIADD3 UR13, UPT, UPT, UR61, 0xd0, URZ ;  /* 0x000000d03d0d7890 */ /* 0x000fe2000fffe0ff */
[----:B------:R-:W-:Y:S01]  /*9dd0*/  UMOV UR74, UR62 ;  /* 0x0000003e004a7c82 */ /* 0x000fe20008000000 */
[----:B------:R-:W-:Y:S01]  /*9de0*/  UIADD3 UR61, UPT, UPT, UR61, 0xe0, URZ ;  /* 0x000000e03d3d7890 */ /* 0x000fe2000fffe0ff */
[----:B------:R3:W-:Y:S06]  /*9df0*/  UTMASTG.3D [UR72], [UR58] ;  /* 0x000000483a0073b5 */ /* 0x0007ec0008010000 */
[----:B------:R3:W-:Y:S02]  /*9e00*/  UTMASTG.3D [UR12], [UR58] ;  /* 0x0000000c3a0073b5 */ /* 0x0007e40008010000 */
[----:B------:R3:W-:Y:S02]  /*9e10*/  UTMASTG.3D [UR60], [UR58] ;  /* 0x0000003c3a0073b5 */ /* 0x0007e40008010000 */
[----:B---3--:R0:W-:Y:S02]  /*9e20*/  UTMACMDFLUSH ;  /* 0x00000000000079b7 */ /* 0x0081e40000000000 */
.L_x_105:
[----:B------:R-:W-:Y:S05]  /*9e30*/  BSYNC.RECONVERGENT B0 ;  /* 0x0000000000007941 */ /* 0x000fea0003800200 */
.L_x_104:
[----:B------:R-:W-:Y:S04]  /*9e40*/  BSSY.RECONVERGENT B0, `(.L_x_106) ;  /* 0x0000003000007945 */ /* 0x000fe80003800200 */
[----:B------:R-:W-:Y:S05]  /*9e50*/  @P0 BRA `(.L_x_107) ;  /* 0x0000000000040947 */ /* 0x000fea0003800000 */
[----:B------:R-:W-:Y:S04]  /*9e60*/  DEPBAR.LE SB0, 0x0 ;  /* 0x000080000000791a */ /* 0x000fe80000000000 */
.L_x_107:
[----:B------:R-:W-:Y:S05]  /*9e70*/  BSYNC.RECONVERGENT B0 ;  /* 0x0000000000007941 */ /* 0x000fea0003800200 */
.L_x_106:
[----:B-1----:R-:W2:Y:S01]  /*9e80*/  LDL.LU R0, [R1+0x8] ;  /* 0x0000080001007983 */ /* 0x002ea20000300800 */
[----:B------:R-:W-:Y:S01]  /*9e90*/  BAR.SYNC.DEFER_BLOCKING 0x1, 0x80 ;  /* 0x0042000000007b1d */ /* 0x000fe20000010000 */
[----:B--2---:R-:W-:Y:S11]  /*9ea0*/  R2UR UR4, R0 ;  /* 0x00000000000472ca */ /* 0x004ff600000e0000 */
[----:B------:R-:W-:Y:S02]  /*9eb0*/  @!UPT UIADD3 URZ, UPT, UPT, URZ, URZ, URZ ;  /* 0x000000fffffff290 */ /* 0x000fe4000fffe0ff */
[----:B------:R-:W-:Y:S04]  /*9ec0*/  UIADD3 UR4, UPT, UPT, UR4, 0x1, URZ ;  /* 0x0000000104047890 */ /* 0x000fe8000fffe0ff */
[----:B------:R-:W-:Y:S02]  /*9ed0*/  UISETP.NE.AND UP0, UPT, UR4, URZ, UPT ;  /* 0x000000ff0400728c */ /* 0x000fe4000bf05270 */
[----:B------:R-:W-:Y:S05]  /*9ee0*/  MOV R0, UR4 ;  /* 0x0000000400007c02 */ /* 0x000fea0008000f00 */
[----:B------:R1:W-:Y:S02]  /*9ef0*/  STL [R1+0x8], R0 ;  /* 0x0000080001007387 */ /* 0x0003e40000100800 */
[----:B------:R-:W-:Y:S05]  /*9f00*/  BRA.U !UP0, `(.L_x_108) ;  /* 0x00000001083c7547 */ /* 0x000fea000b800000 */
[----:B------:R-:W2:Y:S04]  /*9f10*/  LDL.LU R3, [R1] ;  /* 0x0000000001037983 */ /* 0x000ea80000300800 */
[----:B-1----:R-:W3:Y:S02]  /*9f20*/  LDL.LU R0, [R1+0x4] ;  /* 0x0000040001007983 */ /* 0x002ee40000300800 */
[----:B---3--:R-:W-:Y:S02]  /*9f30*/  R2UR UR4, R0 ;  /* 0x00000000000472ca */ /* 0x008fe400000e0000 */
[----:B--2---:R-:W-:Y:S02]  /*9f40*/  ISETP.NE.AND P0, PT, R3, RZ, PT ;  /* 0x000000ff0300720c */ /* 0x004fe40003f05270 */
[----:B------:R-:W1:Y:S09]  /*9f50*/  S2R R3, SR_CgaCtaId ;  /* 0x0000000000037919 */ /* 0x000e720000008800 */
[----:B------:R-:W-:Y:S01]  /*9f60*/  IMAD.U32 R0, RZ, RZ, UR4 ;  /* 0x00000004ff007e24 */ /* 0x000fe2000f8e00ff */
[----:B------:R-:W-:Y:S04]  /*9f70*/  UIADD3 UR4, UPT, UPT, UR4, 0x1, URZ ;  /* 0x0000000104047890 */ /* 0x000fe8000fffe0ff */
[----:B------:R-:W-:Y:S01]  /*9f80*/  @P0 LEA R0, R0, UR76, 0x3 ;  /* 0x0000004c00000c11 */ /* 0x000fe2000f8e18ff */
[----:B------:R-:W-:Y:S04]  /*9f90*/  UISETP.NE.AND UP0, UPT, UR4, 0x2, UPT ;  /* 0x000000020400788c */ /* 0x000fe8000bf05270 */
[----:B------:R-:W-:Y:S01]  /*9fa0*/  @P0 VIADD R0, R0, 0x30 ;  /* 0x0000003000000836 */ /* 0x000fe20000000000 */
[----:B------:R-:W-:Y:S04]  /*9fb0*/  USEL UR4, UR4, URZ, UP0 ;  /* 0x000000ff04047287 */ /* 0x000fe80008000000 */
[----:B-1----:R-:W-:Y:S04]  /*9fc0*/  @P0 PRMT R0, R3, 0x654, R0 ;  /* 0x0000065403000816 */ /* 0x002fe80000000000 */
[----:B------:R1:W-:Y:S02]  /*9fd0*/  @P0 SYNCS.ARRIVE.TRANS64.RED.A1T0 RZ, [R0+URZ], RZ ;  /* 0x000000ff00ff09a7 */ /* 0x0003e400081004ff */
[----:B-1----:R-:W-:Y:S05]  /*9fe0*/  IMAD.U32 R0, RZ, RZ, UR4 ;  /* 0x00000004ff007e24 */ /* 0x002fea000f8e00ff */
[----:B------:R2:W-:Y:S02]  /*9ff0*/  STL [R1+0x4], R0 ;  /* 0x0000040001007387 */ /* 0x0005e40000100800 */
.L_x_108:
[----:B------:R-:W-:Y:S01]  /*a000*/  UISETP.NE.AND UP1, UPT, UR43, 0x4, UPT ;  /* 0x000000042b00788c */ /* 0x000fe2000bf25270 */
[----:B-12---:R-:W2:Y:S01]  /*a010*/  LDL.LU R0, [R1+0xc] ;  /* 0x00000c0001007983 */ /* 0x006ea20000300800 */
[----:B------:R-:W-:Y:S01]  /*a020*/  UIADD3 UR54, UPT, UPT, UR41, UR48, URZ ;  /* 0x0000003029367290 */ /* 0x000fe2000fffe0ff */
[----:B------:R-:W-:Y:S01]  /*a030*/  R2UR UR10, R2 ;  /* 0x00000000020a72ca */ /* 0x000fe200000e0000 */
[----:B------:R-:W-:Y:S01]  /*a040*/  USEL UR5, URZ, 0x1, UP1 ;  /* 0x00000001ff057887 */ /* 0x000fe20008800000 */
[----:B------:R-:W-:Y:S01]  /*a050*/  R2UR UR4, R251 ;  /* 0x00000000fb0472ca */ /* 0x000fe200000e0000 */
[----:B------:R-:W-:Y:S01]  /*a060*/  UIADD3 UR55, UPT, UPT, UR42, UR49, URZ ;  /* 0x000000312a377290 */ /* 0x000fe2000fffe0ff */
[----:B------:R-:W-:Y:S01]  /*a070*/  R2UR UR9, R248 ;  /* 0x00000000f80972ca */ /* 0x000fe200000e0000 */
[----:B------:R-:W-:Y:S01]  /*a080*/  USEL UR43, UR43, URZ, UP1 ;  /* 0x000000ff2b2b7287 */ /* 0x000fe20008800000 */
[----:B------:R-:W-:Y:S02]  /*a090*/  R2UR UR8, R249 ;  /* 0x00000000f90872ca */ /* 0x000fe400000e0000 */
[----:B------:R-:W-:Y:S02]  /*a0a0*/  R2UR UR7, R250 ;  /* 0x00000000fa0772ca */ /* 0x000fe400000e0000 */
[----:B------:R-:W-:Y:S03]  /*a0b0*/  R2UR UR36, R252 ;  /* 0x00000000fc2472ca */ /* 0x000fe600000e0000 */
[----:B------:R-:W-:Y:S02]  /*a0c0*/  UISETP.NE.AND UP2, UPT, UR10, 0x2, UPT ;  /* 0x000000020a00788c */ /* 0x000fe4000bf45270 */
[----:B------:R-:W-:Y:S02]  /*a0d0*/  UISETP.NE.AND UP3, UPT, UR4, URZ, UPT ;  /* 0x000000ff0400728c */ /* 0x000fe4000bf65270 */
[----:B------:R-:W-:Y:S02]  /*a0e0*/  USEL UR4, URZ, 0x1, UP2 ;  /* 0x00000001ff047887 */ /* 0x000fe40009000000 */
[----:B------:R-:W-:Y:S02]  /*a0f0*/  USEL UR10, UR10, URZ, UP2 ;  /* 0x000000ff0a0a7287 */ /* 0x000fe40009000000 */
[----:B------:R-:W-:Y:S02]  /*a100*/  ULOP3.LUT UR8, UR8, UR5, URZ, 0x3c, !UPT ;  /* 0x0000000508087292 */ /* 0x000fe4000f8e3cff */
[----:B------:R-:W-:Y:S02]  /*a110*/  ULOP3.LUT UR7, UR7, UR4, URZ, 0x3c, !UPT ;  /* 0x0000000407077292 */ /* 0x000fe4000f8e3cff */
[----:B------:R-:W-:Y:S02]  /*a120*/  IMAD.U32 R245, RZ, RZ, UR10 ;  /* 0x0000000afff57e24 */ /* 0x000fe4000f8e00ff */
[----:B------:R-:W-:Y:S02]  /*a130*/  IMAD.U32 R249, RZ, RZ, UR8 ;  /* 0x00000008fff97e24 */ /* 0x000fe4000f8e00ff */
[----:B------:R-:W-:Y:S01]  /*a140*/  IMAD.U32 R250, RZ, RZ, UR7 ;  /* 0x00000007fffa7e24 */ /* 0x000fe2000f8e00ff */
[----:B--2---:R-:W-:Y:S11]  /*a150*/  R2UR UR11, R0 ;  /* 0x00000000000b72ca */ /* 0x004ff600000e0000 */
[----:B------:R-:W-:Y:S02]  /*a160*/  @!UPT UIADD3 URZ, UPT, UPT, URZ, URZ, URZ ;  /* 0x000000fffffff290 */ /* 0x000fe4000fffe0ff */
[----:B------:R-:W-:Y:S04]  /*a170*/  UISETP.NE.AND UP0, UPT, UR11, 0x2, UPT ;  /* 0x000000020b00788c */ /* 0x000fe8000bf05270 */
[----:B------:R-:W-:Y:S02]  /*a180*/  USEL UR6, URZ, 0x1, UP0 ;  /* 0x00000001ff067887 */ /* 0x000fe40008000000 */
[----:B------:R-:W-:Y:S02]  /*a190*/  USEL UR15, UR11, URZ, UP0 ;  /* 0x000000ff0b0f7287 */ /* 0x000fe40008000000 */
[----:B------:R-:W-:Y:S06]  /*a1a0*/  ULOP3.LUT UR9, UR9, UR6, URZ, 0x3c, !UPT ;  /* 0x0000000609097292 */ /* 0x000fec000f8e3cff */
[----:B------:R-:W-:Y:S01]  /*a1b0*/  IMAD.U32 R248, RZ, RZ, UR9 ;  /* 0x00000009fff87e24 */ /* 0x000fe2000f8e00ff */
[----:B------:R-:W-:Y:S06]  /*a1c0*/  BRA.U UP3, `(.L_x_109) ;  /* 0xffffffad03a07547 */ /* 0x000fec000b83ffff */
[----:B------:R-:W2:Y:S02]  /*a1d0*/  LDL.LU R0, [R1+0x10] ;  /* 0x0000100001007983 */ /* 0x000ea40000300800 */
[----:B--2---:R-:W-:-:S13]  /*a1e0*/  R2UR UR4, R0 ;  /* 0x00000000000472ca */ /* 0x004fda00000e0000 */
[----:B------:R-:W-:-:S09]  /*a1f0*/  UISETP.NE.AND UP0, UPT, UR4, URZ, UPT ;  /* 0x000000ff0400728c */ /* 0x000fd2000bf05270 */
[----:B------:R-:W-:Y:S05]  /*a200*/  BRA.U !UP0, `(.L_x_110) ;  /* 0x0000000108487547 */ /* 0x000fea000b800000 */
[----:B------:R-:W1:Y:S02]  /*a210*/  LDCU.64 UR4, c[0x0][0x890] ;  /* 0x00011200ff0477ac */ /* 0x000e640008000a00 */
[----:B-1----:R-:W-:-:S04]  /*a220*/  UISETP.NE.U32.AND UP0, UPT, UR4, URZ, UPT ;  /* 0x000000ff0400728c */ /* 0x002fc8000bf05070 */
[----:B------:R-:W-:-:S09]  /*a230*/  UISETP.NE.AND.EX UP0, UPT, UR5, URZ, UPT, UP0 ;  /* 0x000000ff0500728c */ /* 0x000fd2000bf05300 */
[----:B------:R-:W-:Y:S05]  /*a240*/  BRA.U UP0, `(.L_x_111) ;  /* 0x00000001000c7547 */ /* 0x000fea000b800000 */
[----:B------:R-:W-:-:S13]  /*a250*/  FSETP.NEU.AND P0, PT, R137, RZ, PT ;  /* 0x000000ff8900720b */ /* 0x000fda0003f0d000 */
[----:B------:R-:W-:Y:S05]  /*a260*/  @!P0 EXIT ;  /* 0x000000000000894d */ /* 0x000fea0003800000 */
[----:B------:R-:W-:Y:S05]  /*a270*/  BRA `(.L_x_110) ;  /* 0x00000000002c7947 */ /* 0x000fea0003800000 */
.L_x_111:
[----:B------:R-:W-:Y:S01]  /*a280*/  LOP3.LUT P0, RZ, R244, 0xff, RZ, 0xc0, !PT ;  /* 0x000000fff4ff7812 */ /* 0x000fe2000780c0ff */
[----:B------:R-:W-:-:S12]  /*a290*/  BSSY.RECONVERGENT B0, `(.L_x_110) ;  /* 0x0000009000007945 */ /* 0x000fd80003800200 */
[----:B------:R-:W-:Y:S05]  /*a2a0*/  @P0 BRA `(.L_x_112) ;  /* 0x0000000000140947 */ /* 0x000fea0003800000 */
[----:B------:R-:W1:Y:S02]  /*a2b0*/  LDCU.64 UR4, c[0x0][0x888] ;  /* 0x00011100ff0477ac */ /* 0x000e640008000a00 */
[----:B-1----:R-:W-:-:S04]  /*a2c0*/  ISETP.NE.U32.AND P0, PT, RZ, UR4, PT ;  /* 0x00000004ff007c0c */ /* 0x002fc8000bf05070 */
[----:B------:R-:W-:-:S13]  /*a2d0*/  ISETP.NE.AND.EX P0, PT, RZ, UR5, PT, P0 ;  /* 0x00000005ff007c0c */ /* 0x000fda000bf05300 */
[----:B------:R-:W-:Y:S05]  /*a2e0*/  @!P0 EXIT ;  /* 0x000000000000894d */ /* 0x000fea0003800000 */
[----:B------:R-:W-:Y:S05]  /*a2f0*/  BRA `(.L_x_113) ;  /* 0x0000000000087947 */ /* 0x000fea0003800000 */
.L_x_112:
[----:B------:R-:W-:-:S13]  /*a300*/  FSETP.NEU.AND P0, PT, R137, RZ, PT ;  /* 0x000000ff8900720b */ /* 0x000fda0003f0d000 */
[----:B------:R-:W-:Y:S05]  /*a310*/  @!P0 EXIT ;  /* 0x000000000000894d */ /* 0x000fea0003800000 */
.L_x_113:
[----:B------:R-:W-:Y:S05]  /*a320*/  BSYNC.RECONVERGENT B0 ;  /* 0x0000000000007941 */ /* 0x000fea0003800200 */
.L_x_110:
[----:B------:R-:W-:-:S04]  /*a330*/  DEPBAR.LE SB0, 0x0 ;  /* 0x000080000000791a */ /* 0x000fc80000000000 */
[----:B------:R-:W-:Y:S05]  /*a340*/  EXIT ;  /* 0x000000000000794d */ /* 0x000fea0003800000 */
.L_x_19:
[----:B--2---:R2:W3:Y:S02]  /*a350*/  SYNCS.PHASECHK.TRANS64.TRYWAIT P0, [R2+URZ+0xc0], R3 ;  /* 0x0000c003020075a7 */ /* 0x0044e400080011ff */
[----:B---3--:R-:W-:Y:S05]  /*a360*/  @!P0 NANOSLEEP.SYNCS 0x989680 ;  /* 0x009896800000895d */ /* 0x008fea0003900000 */
[----:B------:R-:W3:Y:S02]  /*a370*/  @!P0 SYNCS.PHASECHK.TRANS64 P0, [R2+URZ+0xc0], R3 ;  /* 0x0000c003020085a7 */ /* 0x000ee400080010ff */
[----:B---3--:R-:W-:Y:S05]  /*a380*/  @!P0 BRA `(.L_x_19) ;  /* 0xfffffffc00f08947 */ /* 0x008fea000383ffff */
[----:B------:R-:W-:Y:S05]  /*a390*/  BRA `(.L_x_114) ;  /* 0xffffff7000b07947 */ /* 0x000fea000383ffff */
.L_x_22:
[----:B------:R-:W-:Y:S07]  /*a3a0*/  MOV R4, UR33 ;  /* 0x0000002100047c02 */ /* 0x000fee0008000f00 */
.L_x_115:
[----:B-1----:R1:W2:Y:S02]  /*a3b0*/  SYNCS.PHASECHK.TRANS64.TRYWAIT P0, [R4+URZ+0x10], R2 ;  /* 0x00001002040075a7 */ /* 0x0022a400080011ff */
[----:B--2---:R-:W-:Y:S05]  /*a3c0*/  @!P0 NANOSLEEP.SYNCS 0x989680 ;  /* 0x009896800000895d */ /* 0x004fea0003900000 */
[----:B------:R-:W2:Y:S02]  /*a3d0*/  @!P0 SYNCS.PHASECHK.TRANS64 P0, [R4+URZ+0x10], R2 ;  /* 0x00001002040085a7 */ /* 0x000ea400080010ff */
[----:B--2---:R-:W-:Y:S05]  /*a3e0*/  @!P0 BRA `(.L_x_115) ;  /* 0xfffffffc00f08947 */ /* 0x004fea000383ffff */
[----:B------:R-:W-:Y:S05]  /*a3f0*/  BRA `(.L_x_21) ;  /* 0xffffff7000f87947 */ /* 0x000fea000383ffff */
.L_x_28:
[----:B------:R-:W-:Y:S07]  /*a400*/  MOV R4, UR33 ;  /* 0x0000002100047c02 */ /* 0x000fee0008000f00 */
.L_x_116:
[----:B-1----:R1:W2:Y:S02]  /*a410*/  SYNCS.PHASECHK.TRANS64.TRYWAIT P0, [R4+URZ+0x10], R2 ;  /* 0x00001002040075a7 */ /* 0x0022a400080011ff */
[----:B--2---:R-:W-:Y:S05]  /*a420*/  @!P0 NANOSLEEP.SYNCS 0x989680 ;  /* 0x009896800000895d */ /* 0x004fea0003900000 */
[----:B------:R-:W2:Y:S02]  /*a430*/  @!P0 SYNCS.PHASECHK.TRANS64 P0, [R4+URZ+0x10], R2 ;  /* 0x00001002040085a7 */ /* 0x000ea400080010ff */
[----:B--2---:R-:W-:Y:S05]  /*a440*/  @!P0 BRA `(.L_x_116) ;  /* 0xfffffffc00f08947 */ /* 0x004fea000383ffff */
[----:B------:R-:W-:Y:S05]  /*a450*/  BRA `(.L_x_27) ;  /* 0xffffff7400d07947 */ /* 0x000fea000383ffff */
.L_x_32:
[----:B-1----:R1:W2:Y:S02]  /*a460*/  SYNCS.PHASECHK.TRANS64.TRYWAIT P0, [R3+URZ+0x50], R2 ;  /* 0x00005002030075a7 */ /* 0x0022a400080011ff */
[----:B--2---:R-:W-:Y:S05]  /*a470*/  @!P0 NANOSLEEP.SYNCS 0x989680 ;  /* 0x009896800000895d */ /* 0x004fea0003900000 */
[----:B------:R-:W2:Y:S02]  /*a480*/  @!P0 SYNCS.PHASECHK.TRANS64 P0, [R3+URZ+0x50], R2 ;  /* 0x00005002030085a7 */ /* 0x000ea400080010ff */
[----:B--2---:R-:W-:Y:S05]  /*a490*/  @!P0 BRA `(.L_x_32) ;  /* 0xfffffffc00f08947 */ /* 0x004fea000383ffff */
[----:B------:R-:W-:Y:S05]  /*a4a0*/  BRA `(.L_x_117) ;  /* 0xffffff7800887947 */ /* 0x000fea000383ffff */
.L_x_36:
[----:B------:R-:W-:-:S07]  /*a4b0*/  MOV R3, UR4 ;  /* 0x0000000400037c02 */ /* 0x000fce0008000f00 */
.L_x_118:
[----:B-1----:R1:W2:Y:S02]  /*a4c0*/  SYNCS.PHASECHK.TRANS64.TRYWAIT P0, [R3+URZ], R2 ;  /* 0x00000002030075a7 */ /* 0x0022a400080011ff */
[----:B--2---:R-:W-:Y:S05]  /*a4d0*/  @!P0 NANOSLEEP.SYNCS 0x989680 ;  /* 0x009896800000895d */ /* 0x004fea0003900000 */
[----:B------:R-:W2:Y:S02]  /*a4e0*/  @!P0 SYNCS.PHASECHK.TRANS64 P0, [R3+URZ], R2 ;  /* 0x00000002030085a7 */ /* 0x000ea400080010ff */
[----:B--2---:R-:W-:Y:S05]  /*a4f0*/  @!P0 BRA `(.L_x_118) ;  /* 0xfffffffc00f08947 */ /* 0x004fea000383ffff */
[----:B------:R-:W-:Y:S05]  /*a500*/  BRA `(.L_x_119) ;  /* 0xffffff80002c7947 */ /* 0x000fea000383ffff */
.L_x_39:
[----:B--2---:R2:W3:Y:S02]  /*a510*/  SYNCS.PHASECHK.TRANS64.TRYWAIT P0, [R0+URZ+0xb0], R2 ;  /* 0x0000b002000075a7 */ /* 0x0044e400080011ff */
[----:B---3--:R-:W-:Y:S05]  /*a520*/  @!P0 NANOSLEEP.SYNCS 0x989680 ;  /* 0x009896800000895d */ /* 0x008fea0003900000 */
[----:B------:R-:W3:Y:S02]  /*a530*/  @!P0 SYNCS.PHASECHK.TRANS64 P0, [R0+URZ+0xb0], R2 ;  /* 0x0000b002000085a7 */ /* 0x000ee400080010ff */
[----:B---3--:R-:W-:Y:S05]  /*a540*/  @!P0 BRA `(.L_x_39) ;  /* 0xfffffffc00f08947 */ /* 0x008fea000383ffff */
[----:B------:R-:W-:Y:S05]  /*a550*/  BRA `(.L_x_120) ;  /* 0xffffff8000907947 */ /* 0x000fea000383ffff */
.L_x_40:
[----:B------:R-:W-:-:S07]  /*a560*/  MOV R3, UR5 ;  /* 0x0000000500037c02 */ /* 0x000fce0008000f00 */
.L_x_121:
[----:B--2---:R2:W3:Y:S02]  /*a570*/  SYNCS.PHASECHK.TRANS64.TRYWAIT P0, [R3+URZ+0x60], R2 ;  /* 0x00006002030075a7 */ /* 0x0044e400080011ff */
[----:B---3--:R-:W-:Y:S05]  /*a580*/  @!P0 NANOSLEEP.SYNCS 0x989680 ;  /* 0x009896800000895d */ /* 0x008fea0003900000 */
[----:B------:R-:W3:Y:S02]  /*a590*/  @!P0 SYNCS.PHASECHK.TRANS64 P0, [R3+URZ+0x60], R2 ;  /* 0x00006002030085a7 */ /* 0x000ee400080010ff */
[----:B---3--:R-:W-:Y:S05]  /*a5a0*/  @!P0 BRA `(.L_x_121) ;  /* 0xfffffffc00f08947 */ /* 0x008fea000383ffff */
[----:B------:R-:W-:Y:S05]  /*a5b0*/  BRA `(.L_x_122) ;  /* 0xffffff8000a07947 */ /* 0x000fea000383ffff */
.L_x_41:
[----:B--2---:R2:W3:Y:S02]  /*a5c0*/  SYNCS.PHASECHK.TRANS64.TRYWAIT P1, [R0+URZ+0x50], R2 ;  /* 0x00005002000075a7 */ /* 0x0044e400080211ff */
[----:B---3--:R-:W-:Y:S05]  /*a5d0*/  @!P1 NANOSLEEP.SYNCS 0x989680 ;  /* 0x009896800000995d */ /* 0x008fea0003900000 */
[----:B------:R-:W3:Y:S02]  /*a5e0*/  @!P1 SYNCS.PHASECHK.TRANS64 P1, [R0+URZ+0x50], R2 ;  /* 0x00005002000095a7 */ /* 0x000ee400080210ff */
[----:B---3--:R-:W-:Y:S05]  /*a5f0*/  @!P1 BRA `(.L_x_41) ;  /* 0xfffffffc00f09947 */ /* 0x008fea000383ffff */
[----:B------:R-:W-:Y:S05]  /*a600*/  BRA `(.L_x_123) ;  /* 0xffffff8000d07947 */ /* 0x000fea000383ffff */
.L_x_44:
[----:B------:R-:W-:-:S07]  /*a610*/  MOV R2, UR5 ;  /* 0x0000000500027c02 */ /* 0x000fce0008000f00 */
.L_x_124:
[----:B--2---:R2:W3:Y:S02]  /*a620*/  SYNCS.PHASECHK.TRANS64.TRYWAIT P0, [R2+URZ+0x60], R0 ;  /* 0x00006000020075a7 */ /* 0x0044e400080011ff */
[----:B---3--:R-:W-:Y:S05]  /*a630*/  @!P0 NANOSLEEP.SYNCS 0x989680 ;  /* 0x009896800000895d */ /* 0x008fea0003900000 */
[----:B------:R-:W3:Y:S02]  /*a640*/  @!P0 SYNCS.PHASECHK.TRANS64 P0, [R2+URZ+0x60], R0 ;  /* 0x00006000020085a7 */ /* 0x000ee400080010ff */
[----:B---3--:R-:W-:Y:S05]  /*a650*/  @!P0 BRA `(.L_x_124) ;  /* 0xfffffffc00f08947 */ /* 0x008fea000383ffff */
[----:B------:R-:W-:Y:S05]  /*a660*/  BRA `(.L_x_43) ;  /* 0xffffff8400247947 */ /* 0x000fea000383ffff */
.L_x_51:
[----:B-1----:R1:W2:Y:S02]  /*a670*/  SYNCS.PHASECHK.TRANS64.TRYWAIT P1, [R3+URZ+0x50], R4 ;  /* 0x00005004030075a7 */ /* 0x0022a400080211ff */
[----:B--2---:R-:W-:Y:S05]  /*a680*/  @!P1 NANOSLEEP.SYNCS 0x989680 ;  /* 0x009896800000995d */ /* 0x004fea0003900000 */
[----:B------:R-:W2:Y:S02]  /*a690*/  @!P1 SYNCS.PHASECHK.TRANS64 P1, [R3+URZ+0x50], R4 ;  /* 0x00005004030095a7 */ /* 0x000ea400080210ff */
[----:B--2---:R-:W-:Y:S05]  /*a6a0*/  @!P1 BRA `(.L_x_51) ;  /* 0xfffffffc00f09947 */ /* 0x004fea000383ffff */
[----:B------:R-:W-:Y:S05]  /*a6b0*/  BRA `(.L_x_125) ;  /* 0xffffff8800b87947 */ /* 0x000fea000383ffff */
.L_x_52:
[----:B------:R-:W-:-:S07]  /*a6c0*/  MOV R4, UR14 ;  /* 0x0000000e00047c02 */ /* 0x000fce0008000f00 */
.L_x_126:
[----:B-1----:R1:W2:Y:S02]  /*a6d0*/  SYNCS.PHASECHK.TRANS64.TRYWAIT P0, [R4+URZ+0x90], R3 ;  /* 0x00009003040075a7 */ /* 0x0022a400080011ff */
[----:B--2---:R-:W-:Y:S05]  /*a6e0*/  @!P0 NANOSLEEP.SYNCS 0x989680 ;  /* 0x009896800000895d */ /* 0x004fea0003900000 */
[----:B------:R-:W2:Y:S02]  /*a6f0*/  @!P0 SYNCS.PHASECHK.TRANS64 P0, [R4+URZ+0x90], R3 ;  /* 0x00009003040085a7 */ /* 0x000ea400080010ff */
[----:B--2---:R-:W-:Y:S05]  /*a700*/  @!P0 BRA `(.L_x_126) ;  /* 0xfffffffc00f08947 */ /* 0x004fea000383ffff */
[----:B------:R-:W-:Y:S05]  /*a710*/  BRA `(.L_x_127) ;  /* 0xffffff8c00007947 */ /* 0x000fea000383ffff */
.L_x_55:
[----:B------:R-:W-:Y:S07]  /*a720*/  MOV R3, UR19 ;  /* 0x0000001300037c02 */ /* 0x000fee0008000f00 */
.L_x_128:
[----:B-1----:R1:W2:Y:S02]  /*a730*/  SYNCS.PHASECHK.TRANS64.TRYWAIT P0, [R3+URZ], R2 ;  /* 0x00000002030075a7 */ /* 0x0022a400080011ff */
[----:B--2---:R-:W-:Y:S05]  /*a740*/  @!P0 NANOSLEEP.SYNCS 0x989680 ;  /* 0x009896800000895d */ /* 0x004fea0003900000 */
[----:B------:R-:W2:Y:S02]  /*a750*/  @!P0 SYNCS.PHASECHK.TRANS64 P0, [R3+URZ], R2 ;  /* 0x00000002030085a7 */ /* 0x000ea400080010ff */
[----:B--2---:R-:W-:Y:S05]  /*a760*/  @!P0 BRA `(.L_x_128) ;  /* 0xfffffffc00f08947 */ /* 0x004fea000383ffff */
[----:B------:R-:W-:Y:S05]  /*a770*/  BRA `(.L_x_54) ;  /* 0xffffff8c001c7947 */ /* 0x000fea000383ffff */
.L_x_58:
[----:B------:R-:W-:-:S07]  /*a780*/  MOV R2, UR5 ;  /* 0x0000000500027c02 */ /* 0x000fce0008000f00 */
.L_x_129:
[----:B--2---:R2:W3:Y:S02]  /*a790*/  SYNCS.PHASECHK.TRANS64.TRYWAIT P0, [R2+URZ], R0 ;  /* 0x00000000020075a7 */ /* 0x0044e400080011ff */
[----:B---3--:R-:W-:Y:S05]  /*a7a0*/  @!P0 NANOSLEEP.SYNCS 0x989680 ;  /* 0x009896800000895d */ /* 0x008fea0003900000 */
[----:B------:R-:W3:Y:S02]  /*a7b0*/  @!P0 SYNCS.PHASECHK.TRANS64 P0, [R2+URZ], R0 ;  /* 0x00000000020085a7 */ /* 0x000ee400080010ff */
[----:B---3--:R-:W-:Y:S05]  /*a7c0*/  @!P0 BRA `(.L_x_129) ;  /* 0xfffffffc00f08947 */ /* 0x008fea000383ffff */
[----:B------:R-:W-:Y:S05]  /*a7d0*/  BRA `(.L_x_130) ;  /* 0xffffff90004c7947 */ /* 0x000fea000383ffff */
.L_x_59:
[----:B------:R-:W-:-:S07]  /*a7e0*/  MOV R3, UR5 ;  /* 0x0000000500037c02 */ /* 0x000fce0008000f00 */
.L_x_131:
[----:B--2---:R2:W3:Y:S02]  /*a7f0*/  SYNCS.PHASECHK.TRANS64.TRYWAIT P0, [R3+URZ], R2 ;  /* 0x00000002030075a7 */ /* 0x0044e400080011ff */
[----:B---3--:R-:W-:Y:S05]  /*a800*/  @!P0 NANOSLEEP.SYNCS 0x989680 ;  /* 0x009896800000895d */ /* 0x008fea0003900000 */
[----:B------:R-:W3:Y:S02]  /*a810*/  @!P0 SYNCS.PHASECHK.TRANS64 P0, [R3+URZ], R2 ;  /* 0x00000002030085a7 */ /* 0x000ee400080010ff */
[----:B---3--:R-:W-:Y:S05]  /*a820*/  @!P0 BRA `(.L_x_131) ;  /* 0xfffffffc00f08947 */ /* 0x008fea000383ffff */
[----:B------:R-:W-:Y:S05]  /*a830*/  BRA `(.L_x_132) ;  /* 0xffffff9000587947 */ /* 0x000fea000383ffff */
.L_x_60:
[----:B------:R-:W-:-:S07]  /*a840*/  MOV R3, UR5 ;  /* 0x0000000500037c02 */ /* 0x000fce0008000f00 */
.L_x_133:
[----:B--2---:R2:W3:Y:S02]  /*a850*/  SYNCS.PHASECHK.TRANS64.TRYWAIT P0, [R3+URZ], R2 ;  /* 0x00000002030075a7 */ /* 0x0044e400080011ff */
[----:B---3--:R-:W-:Y:S05]  /*a860*/  @!P0 NANOSLEEP.SYNCS 0x989680 ;  /* 0x009896800000895d */ /* 0x008fea0003900000 */
[----:B------:R-:W3:Y:S02]  /*a870*/  @!P0 SYNCS.PHASECHK.TRANS64 P0, [R3+URZ], R2 ;  /* 0x00000002030085a7 */ /* 0x000ee400080010ff */
[----:B---3--:R-:W-:Y:S05]  /*a880*/  @!P0 BRA `(.L_x_133) ;  /* 0xfffffffc00f08947 */ /* 0x008fea000383ffff */
[----:B------:R-:W-:Y:S05]  /*a890*/  BRA `(.L_x_134) ;  /* 0xffffff9000647947 */ /* 0x000fea000383ffff */
.L_x_61:
[----:B--2---:R-:W-:-:S07]  /*a8a0*/  MOV R2, UR6 ;  /* 0x0000000600027c02 */ /* 0x004fce0008000f00 */
.L_x_135:
[----:B--2---:R2:W3:Y:S02]  /*a8b0*/  SYNCS.PHASECHK.TRANS64.TRYWAIT P0, [R2+URZ], R0 ;  /* 0x00000000020075a7 */ /* 0x0044e400080011ff */
[----:B---3--:R-:W-:Y:S05]  /*a8c0*/  @!P0 NANOSLEEP.SYNCS 0x989680 ;  /* 0x009896800000895d */ /* 0x008fea0003900000 */
[----:B------:R-:W3:Y:S02]  /*a8d0*/  @!P0 SYNCS.PHASECHK.TRANS64 P0, [R2+URZ], R0 ;  /* 0x00000000020085a7 */ /* 0x000ee400080010ff */
[----:B---3--:R-:W-:Y:S05]  /*a8e0*/  @!P0 BRA `(.L_x_135) ;  /* 0xfffffffc00f08947 */ /* 0x008fea000383ffff */
[----:B------:R-:W-:Y:S05]  /*a8f0*/  BRA `(.L_x_136) ;  /* 0xffffff9000707947 */ /* 0x000fea000383ffff */
.L_x_66:
[----:B--2---:R2:W4:Y:S02]  /*a900*/  SYNCS.PHASECHK.TRANS64.TRYWAIT P0, [R2+URZ+0x50], R0 ;  /* 0x00005000020075a7 */ /* 0x00452400080011ff */
[----:B----4-:R-:W-:Y:S05]  /*a910*/  @!P0 NANOSLEEP.SYNCS 0x989680 ;  /* 0x009896800000895d */ /* 0x010fea0003900000 */
[----:B------:R-:W4:Y:S02]  /*a920*/  @!P0 SYNCS.PHASECHK.TRANS64 P0, [R2+URZ+0x50], R0 ;  /* 0x00005000020085a7 */ /* 0x000f2400080010ff */
[----:B----4-:R-:W-:Y:S05]  /*a930*/  @!P0 BRA `(.L_x_66) ;  /* 0xfffffffc00f08947 */ /* 0x010fea000383ffff */
[----:B------:R-:W-:Y:S05]  /*a940*/  BRA `(.L_x_137) ;  /* 0xffffff9400907947 */ /* 0x000fea000383ffff */
.L_x_69:
[----:B------:R-:W-:Y:S07]  /*a950*/  MOV R2, UR6 ;  /* 0x0000000600027c02 */ /* 0x000fee0008000f00 */
.L_x_138:
[----:B-1----:R1:W2:Y:S02]  /*a960*/  SYNCS.PHASECHK.TRANS64.TRYWAIT P1, [R2+URZ+0x48], R0 ;  /* 0x00004800020075a7 */ /* 0x0022a400080211ff */
[----:B--2---:R-:W-:Y:S05]  /*a970*/  @!P1 NANOSLEEP.SYNCS 0x989680 ;  /* 0x009896800000995d */ /* 0x004fea0003900000 */
[----:B------:R-:W2:Y:S02]  /*a980*/  @!P1 SYNCS.PHASECHK.TRANS64 P1, [R2+URZ+0x48], R0 ;  /* 0x00004800020095a7 */ /* 0x000ea400080210ff */
[----:B--2---:R-:W-:Y:S05]  /*a990*/  @!P1 BRA `(.L_x_138) ;  /* 0xfffffffc00f09947 */ /* 0x004fea000383ffff */
[----:B------:R-:W-:Y:S05]  /*a9a0*/  BRA `(.L_x_68) ;  /* 0xffffff9c00007947 */ /* 0x000fea000383ffff */
.L_x_72:
[----:B------:R-:W-:Y:S07]  /*a9b0*/  MOV R3, UR5 ;  /* 0x0000000500037c02 */ /* 0x000fee0008000f00 */
.L_x_139:
[----:B-1----:R1:W2:Y:S02]  /*a9c0*/  SYNCS.PHASECHK.TRANS64.TRYWAIT P2, [R3+URZ+0x30], R2 ;  /* 0x00003002030075a7 */ /* 0x0022a400080411ff */
[----:B--2---:R-:W-:Y:S05]  /*a9d0*/  @!P2 NANOSLEEP.SYNCS 0x989680 ;  /* 0x009896800000a95d */ /* 0x004fea0003900000 */
[----:B------:R-:W2:Y:S02]  /*a9e0*/  @!P2 SYNCS.PHASECHK.TRANS64 P2, [R3+URZ+0x30], R2 ;  /* 0x000030020300a5a7 */ /* 0x000ea400080410ff */
[----:B--2---:R-:W-:Y:S05]  /*a9f0*/  @!P2 BRA `(.L_x_139) ;  /* 0xfffffffc00f0a947 */ /* 0x004fea000383ffff */
[----:B------:R-:W-:Y:S05]  /*aa00*/  BRA `(.L_x_140) ;  /* 0xffffff9c00587947 */ /* 0x000fea000383ffff */
.L_x_74:
[----:B------:R-:W-:-:S07]  /*aa10*/  MOV R2, UR4 ;  /* 0x0000000400027c02 */ /* 0x000fce0008000f00 */
.L_x_141:
[----:B-1----:R1:W4:Y:S02]  /*aa20*/  SYNCS.PHASECHK.TRANS64.TRYWAIT P0, [R2+URZ], R0 ;  /* 0x00000000020075a7 */ /* 0x00232400080011ff */
[----:B----4-:R-:W-:Y:S05]  /*aa30*/  @!P0 NANOSLEEP.SYNCS 0x989680 ;  /* 0x009896800000895d */ /* 0x010fea0003900000 */
[----:B------:R-:W4:Y:S02]  /*aa40*/  @!P0 SYNCS.PHASECHK.TRANS64 P0, [R2+URZ], R0 ;  /* 0x00000000020085a7 */ /* 0x000f2400080010ff */
[----:B----4-:R-:W-:Y:S05]  /*aa50*/  @!P0 BRA `(.L_x_141) ;  /* 0xfffffffc00f08947 */ /* 0x010fea000383ffff */
[----:B------:R-:W-:Y:S05]  /*aa60*/  BRA `(.L_x_142) ;  /* 0xffffffa000d07947 */ /* 0x000fea000383ffff */
.L_x_76:
[----:B------:R-:W-:Y:S07]  /*aa70*/  MOV R2, UR4 ;  /* 0x0000000400027c02 */ /* 0x000fee0008000f00 */
.L_x_143:
[----:B-1----:R1:W2:Y:S02]  /*aa80*/  SYNCS.PHASECHK.TRANS64.TRYWAIT P0, [R2+URZ+0x50], R0 ;  /* 0x00005000020075a7 */ /* 0x0022a400080011ff */
[----:B--2---:R-:W-:Y:S05]  /*aa90*/  @!P0 NANOSLEEP.SYNCS 0x989680 ;  /* 0x009896800000895d */ /* 0x004fea0003900000 */
[----:B------:R-:W2:Y:S02]  /*aaa0*/  @!P0 SYNCS.PHASECHK.TRANS64 P0, [R2+URZ+0x50], R0 ;  /* 0x00005000020085a7 */ /* 0x000ea400080010ff */
[----:B--2---:R-:W-:Y:S05]  /*aab0*/  @!P0 BRA `(.L_x_143) ;  /* 0xfffffffc00f08947 */ /* 0x004fea000383ffff */
[----:B------:R-:W-:Y:S05]  /*aac0*/  BRA `(.L_x_144) ;  /* 0xffffffa400887947 */ /* 0x000fea000383ffff */
.L_x_86:
[----:B-1----:R1:W3:Y:S02]  /*aad0*/  SYNCS.PHASECHK.TRANS64.TRYWAIT P1, [R9+URZ+0x20], R0 ;  /* 0x00002000090075a7 */ /* 0x0022e400080211ff */
[----:B---3--:R-:W-:Y:S05]  /*aae0*/  @!P1 NANOSLEEP.SYNCS 0x989680 ;  /* 0x009896800000995d */ /* 0x008fea0003900000 */
[----:B------:R-:W3:Y:S02]  /*aaf0*/  @!P1 SYNCS.PHASECHK.TRANS64 P1, [R9+URZ+0x20], R0 ;  /* 0x00002000090095a7 */ /* 0x000ee400080210ff */
[----:B---3--:R-:W-:Y:S05]  /*ab00*/  @!P1 BRA `(.L_x_86) ;  /* 0xfffffffc00f09947 */ /* 0x008fea000383ffff */
[----:B------:R-:W-:Y:S05]  /*ab10*/  BRA `(.L_x_85) ;  /* 0xffffffb400a47947 */ /* 0x000fea000383ffff */
.L_x_88:
[----:B--2---:R2:W1:Y:S02]  /*ab20*/  SYNCS.PHASECHK.TRANS64.TRYWAIT P0, [R8+URZ+0x70], R7 ;  /* 0x00007007080075a7 */ /* 0x00446400080011ff */
[----:B-1----:R-:W-:Y:S05]  /*ab30*/  @!P0 NANOSLEEP.SYNCS 0x989680 ;  /* 0x009896800000895d */ /* 0x002fea0003900000 */
[----:B------:R-:W1:Y:S02]  /*ab40*/  @!P0 SYNCS.PHASECHK.TRANS64 P0, [R8+URZ+0x70], R7 ;  /* 0x00007007080085a7 */ /* 0x000e6400080010ff */
[----:B-1----:R-:W-:Y:S05]  /*ab50*/  @!P0 BRA `(.L_x_88) ;  /* 0xfffffffc00f08947 */ /* 0x002fea000383ffff */
[----:B------:R-:W-:Y:S05]  /*ab60*/  BRA `(.L_x_87) ;  /* 0xffffffb800687947 */ /* 0x000fea000383ffff */
        .weak           $__internal_0_$__cuda_sm10x_tcgen05_guardrail_trap_col_being_dealloced_not_returned_by_alloc
        .type           $__internal_0_$__cuda_sm10x_tcgen05_guardrail_trap_col_being_dealloced_not_returned_by_alloc,@function
        .size           $__internal_0_$__cuda_sm10x_tcgen05_guardrail_trap_col_being_dealloced_not_returned_by_alloc,($__internal_1_$__cuda_sm10x_tcgen05_guardrail_trap_phase_invalid_during_alloc - $__internal_0_$__cuda_sm10x_tcgen05_guardrail_trap_col_being_dealloced_not_returned_by_alloc)
$__internal_0_$__cuda_sm10x_tcgen05_guardrail_trap_col_being_dealloced_not_returned_by_alloc:
[----:B------:R-:W-:Y:S05]  /*ab70*/  BPT.TRAP 0x1 ;  /* 0x000000040000795c */ /* 0x000fea0000300000 */
[----:B------:R-:W-:-:S04]  /*ab80*/  HFMA2 R3, -RZ, RZ, 0, 0 ;  /* 0x00000000ff037431 */ /* 0x000fc800000001ff */
[----:B------:R-:W-:Y:S05]  /*ab90*/  RET.REL.NODEC R2 `(_ZN7cutlass13device_kernelINS_4gemm6kernel13GemmUniversalIN4cute5tupleIJiiiiEEENS1_10collective13CollectiveMmaINS1_35MainloopSm100TmaUmmaWarpSpecializedILi2ELi2ELi4ENS5_IJNS4_1CILi1EEESB_SB_EEEEENS5_IJNSA_ILi64EEENSA_ILi240EEENSA_ILi128EEEEEENS_10bfloat16_tENS5_IJlSB_lEEESI_SJ_NS4_8TiledMMAINS4_8MMA_AtomIJNS4_20SM100_MMA_F16BF16_SSISI_SI_fLi64ELi240ELNS4_4UMMA5MajorE0ELSO_0ELNSN_7ScaleInE0ELSP_0EEEEEENS4_6LayoutISC_NS5_IJNSA_ILi0EEEST_ST_EEEEENS5_IJNS4_10UnderscoreESW_SW_EEEEENS4_13SM90_TMA_LOADENS4_14ComposedLayoutINS4_7SwizzleILi3ELi4ELi3EEENS4_18smem_ptr_flag_bitsILi16EEENSS_INS5_IJNSA_ILi8EEESE_EEENS5_IJSE_SB_EEEEEEEvNS4_8identityESZ_S19_vS1A_EENS_8epilogue10collective18CollectiveEpilogueINS1C_23Sm100TmaWarpSpecializedILi2ELi1ELi120ELb1ELb0EEEJSH_NS5_IJNSS_ISE_SB_EENSS_ISF_SB_EEEEESI_SJ_SI_SJ_NS1C_6fusion15FusionCallbacksIS1G_NS1K_17LinearCombinationISI_fSI_fLNS_15FloatRoundStyleE2EEESH_S1J_JEEENS4_5SM1004TMEM4LOAD26SM100_TMEM_LOAD_16dp256b2xESZ_NS10_INS11_ILi1ELi4ELi3EEES14_NSS_INS5_IJS15_NSA_ILi16EEEEEENS5_IJS1V_SB_EEEEEEENS4_17SM75_U32x4_LDSM_NENS4_14SM90_TMA_STOREES1Z_NS4_17SM90_U32x4_STSM_NENS4_39AutoVectorizingCopyWithAssumedAlignmentILi128EEEEEEvvEEEEvNT_6ParamsE) ;  /* 0xffffff5402187950 */ /* 0x000fea0003c3ffff */
        .weak           $__internal_1_$__cuda_sm10x_tcgen05_guardrail_trap_phase_invalid_during_alloc
        .type           $__internal_1_$__cuda_sm10x_tcgen05_guardrail_trap_phase_invalid_during_alloc,@function
        .size           $__internal_1_$__cuda_sm10x_tcgen05_guardrail_trap_phase_invalid_during_alloc,($__internal_2_$__cuda_sm10x_tcgen05_guardrail_trap_unallocated_columns_being_dealloced - $__internal_1_$__cuda_sm10x_tcgen05_guardrail_trap_phase_invalid_during_alloc)
$__internal_1_$__cuda_sm10x_tcgen05_guardrail_trap_phase_invalid_during_alloc:
[----:B------:R-:W-:Y:S05]  /*aba0*/  BPT.TRAP 0x1 ;  /* 0x000000040000795c */ /* 0x000fea0000300000 */
[----:B------:R-:W-:-:S04]  /*abb0*/  MOV R3, 0x0 ;  /* 0x0000000000037802 */ /* 0x000fc80000000f00 */
[----:B------:R-:W-:Y:S05]  /*abc0*/  RET.REL.NODEC R2 `(_ZN7cutlass13device_kernelINS_4gemm6kernel13GemmUniversalIN4cute5tupleIJiiiiEEENS1_10collective13CollectiveMmaINS1_35MainloopSm100TmaUmmaWarpSpecializedILi2ELi2ELi4ENS5_IJNS4_1CILi1EEESB_SB_EEEEENS5_IJNSA_ILi64EEENSA_ILi240EEENSA_ILi128EEEEEENS_10bfloat16_tENS5_IJlSB_lEEESI_SJ_NS4_8TiledMMAINS4_8MMA_AtomIJNS4_20SM100_MMA_F16BF16_SSISI_SI_fLi64ELi240ELNS4_4UMMA5MajorE0ELSO_0ELNSN_7ScaleInE0ELSP_0EEEEEENS4_6LayoutISC_NS5_IJNSA_ILi0EEEST_ST_EEEEENS5_IJNS4_10UnderscoreESW_SW_EEEEENS4_13SM90_TMA_LOADENS4_14ComposedLayoutINS4_7SwizzleILi3ELi4ELi3EEENS4_18smem_ptr_flag_bitsILi16EEENSS_INS5_IJNSA_ILi8EEESE_EEENS5_IJSE_SB_EEEEEEEvNS4_8identityESZ_S19_vS1A_EENS_8epilogue10collective18CollectiveEpilogueINS1C_23Sm100TmaWarpSpecializedILi2ELi1ELi120ELb1ELb0EEEJSH_NS5_IJNSS_ISE_SB_EENSS_ISF_SB_EEEEESI_SJ_SI_SJ_NS1C_6fusion15FusionCallbacksIS1G_NS1K_17LinearCombinationISI_fSI_fLNS_15FloatRoundStyleE2EEESH_S1J_JEEENS4_5SM1004TMEM4LOAD26SM100_TMEM_LOAD_16dp256b2xESZ_NS10_INS11_ILi1ELi4ELi3EEES14_NSS_INS5_IJS15_NSA_ILi16EEEEEENS5_IJS1V_SB_EEEEEEENS4_17SM75_U32x4_LDSM_NENS4_14SM90_TMA_STOREES1Z_NS4_17SM90_U32x4_STSM_NENS4_39AutoVectorizingCopyWithAssumedAlignmentILi128EEEEEEvvEEEEvNT_6ParamsE) ;  /* 0xffffff54020c7950 */ /* 0x000fea0003c3ffff */
        .weak           $__internal_2_$__cuda_sm10x_tcgen05_guardrail_trap_unallocated_columns_being_dealloced
        .type           $__internal_2_$__cuda_sm10x_tcgen05_guardrail_trap_unallocated_columns_being_dealloced,@function
        .size           $__internal_2_$__cuda_sm10x_tcgen05_guardrail_trap_unallocated_columns_being_dealloced,(.L_x_146 - $__internal_2_$__cuda_sm10x_tcgen05_guardrail_trap_unallocated_columns_being_dealloced)
$__internal_2_$__cuda_sm10x_tcgen05_guardrail_trap_unallocated_columns_being_dealloced:
[----:B------:R-:W-:Y:S05]  /*abd0*/  BPT.TRAP 0x1 ;  /* 0x000000040000795c */ /* 0x000fea0000300000 */
[----:B------:R-:W-:-:S04]  /*abe0*/  HFMA2 R3, -RZ, RZ, 0, 0 ;  /* 0x00000000ff037431 */ /* 0x000fc800000001ff */
[----:B------:R-:W-:Y:S05]  /*abf0*/  RET.REL.NODEC R2 `(_ZN7cutlass13device_kernelINS_4gemm6kernel13GemmUniversalIN4cute5tupleIJiiiiEEENS1_10collective13CollectiveMmaINS1_35MainloopSm100TmaUmmaWarpSpecializedILi2ELi2ELi4ENS5_IJNS4_1CILi1EEESB_SB_EEEEENS5_IJNSA_ILi64EEENSA_ILi240EEENSA_ILi128EEEEEENS_10bfloat16_tENS5_IJlSB_lEEESI_SJ_NS4_8TiledMMAINS4_8MMA_AtomIJNS4_20SM100_MMA_F16BF16_SSISI_SI_fLi64ELi240ELNS4_4UMMA5MajorE0ELSO_0ELNSN_7ScaleInE0ELSP_0EEEEEENS4_6LayoutISC_NS5_IJNSA_ILi0EEEST_ST_EEEEENS5_IJNS4_10UnderscoreESW_SW_EEEEENS4_13SM90_TMA_LOADENS4_14ComposedLayoutINS4_7SwizzleILi3ELi4ELi3EEENS4_18smem_ptr_flag_bitsILi16EEENSS_INS5_IJNSA_ILi8EEESE_EEENS5_IJSE_SB_EEEEEEEvNS4_8identityESZ_S19_vS1A_EENS_8epilogue10collective18CollectiveEpilogueINS1C_23Sm100TmaWarpSpecializedILi2ELi1ELi120ELb1ELb0EEEJSH_NS5_IJNSS_ISE_SB_EENSS_ISF_SB_EEEEESI_SJ_SI_SJ_NS1C_6fusion15FusionCallbacksIS1G_NS1K_17LinearCombinationISI_fSI_fLNS_15FloatRoundStyleE2EEESH_S1J_JEEENS4_5SM1004TMEM4LOAD26SM100_TMEM_LOAD_16dp256b2xESZ_NS10_INS11_ILi1ELi4ELi3EEES14_NSS_INS5_IJS15_NSA_ILi16EEEEEENS5_IJS1V_SB_EEEEEEENS4_17SM75_U32x4_LDSM_NENS4_14SM90_TMA_STOREES1Z_NS4_17SM90_U32x4_STSM_NENS4_39AutoVectorizingCopyWithAssumedAlignmentILi128EEEEEEvvEEEEvNT_6ParamsE) ;  /* 0xffffff5402007950 */ /* 0x000fea0003c3ffff */
.L_x_145:
[----:B------:R-:W-:-:S00]  /*ac00*/  BRA `(.L_x_145) ;  /* 0xfffffffc00fc7947 */ /* 0x000fc0000383ffff */
[----:B------:R-:W-:-:S00]  /*ac10*/  NOP ;  /* 0x0000000000007918 */ /* 0x000fc00000000000 */
        /* <DEDUP_REMOVED lines=14> */
.L_x_146:


//--------------------- .nv.global.init           --------------------------
	.section	.nv.global.init,"aw",@progbits
.nv.global.init:
	.type		$str$27,@object
	.size		$str$27,($str$28 - $str$27)
$str$27:
        /*0000*/ 	.byte	0x28, 0x61, 0x64, 0x64, 0x72, 0x65, 0x73, 0x73, 0x20, 0x26, 0x20, 0x6d, 0x61, 0x73, 0x6b, 0x29
        /*0010*/ 	.byte	0x20, 0x3d, 0x3d, 0x20, 0x30, 0x00
	.type		$str$28,@object
	.size		$str$28,($str$26 - $str$28)
$str$28:
        /*0016*/ 	.byte	0x2f, 0x74, 0x6d, 0x70, 0x2f, 0x63, 0x75, 0x74, 0x6c, 0x61, 0x73, 0x73, 0x5f, 0x73, 0x77, 0x65
        /*0026*/ 	.byte	0x65, 0x70, 0x5f, 0x73, 0x72, 0x63, 0x2f, 0x69, 0x6e, 0x63, 0x6c, 0x75, 0x64, 0x65, 0x2f, 0x63
        /*0036*/ 	.byte	0x75, 0x74, 0x65, 0x2f, 0x70, 0x6f, 0x69, 0x6e, 0x74, 0x65, 0x72, 0x5f, 0x66, 0x6c, 0x61, 0x67
        /*0046*/ 	.byte	0x67, 0x65, 0x64, 0x2e, 0x68, 0x70, 0x70, 0x00
	.type		$str$26,@object
	.size		$str$26,($str$25 - $str$26)
$str$26:
        /*004e*/ 	.byte	0x2f, 0x74, 0x6d, 0x70, 0x2f, 0x63, 0x75, 0x74, 0x6c, 0x61, 0x73, 0x73, 0x5f, 0x73, 0x77, 0x65
        /*005e*/ 	.byte	0x65, 0x70, 0x5f, 0x73, 0x72, 0x63, 0x2f, 0x69, 0x6e, 0x63, 0x6c, 0x75, 0x64, 0x65, 0x2f, 0x63
        /*006e*/ 	.byte	0x75, 0x74, 0x65, 0x2f, 0x61, 0x74, 0x6f, 0x6d, 0x2f, 0x63, 0x6f, 0x70, 0x79, 0x5f, 0x74, 0x72
        /*007e*/ 	.byte	0x61, 0x69, 0x74, 0x73, 0x5f, 0x73, 0x6d, 0x31, 0x30, 0x30, 0x2e, 0x68, 0x70, 0x70, 0x00
	.type		$str$25,@object
	.size		$str$25,(__unnamed_1 - $str$25)
$str$25:
        /*008d*/ 	.byte	0x28, 0x28, 0x75, 0x69, 0x6e, 0x74, 0x33, 0x32, 0x5f, 0x74, 0x28, 0x74, 0x68, 0x72, 0x65, 0x61
        /*009d*/ 	.byte	0x64, 0x49, 0x64, 0x78, 0x2e, 0x78, 0x29, 0x20, 0x2f, 0x20, 0x33, 0x32, 0x29, 0x20, 0x25, 0x20
        /*00ad*/ 	.byte	0x34, 0x29, 0x20, 0x3d, 0x3d, 0x20, 0x28, 0x28, 0x28, 0x74, 0x6d, 0x65, 0x6d, 0x5f, 0x61, 0x64
        /*00bd*/ 	.byte	0x64, 0x72, 0x20, 0x3e, 0x3e, 0x20, 0x31, 0x36, 0x29, 0x20, 0x2f, 0x20, 0x33, 0x32, 0x29, 0x20
        /*00cd*/ 	.byte	0x25, 0x20, 0x34, 0x29, 0x00
	.type		__unnamed_1,@object
	.size		__unnamed_1,(__unnamed_2 - __unnamed_1)
__unnamed_1:
        /*00d2*/ 	.byte	0x61, 0x75, 0x74, 0x6f, 0x20, 0x63, 0x75, 0x74, 0x65, 0x3a, 0x3a, 0x61, 0x73, 0x5f, 0x70, 0x6f
        /* <DEDUP_REMOVED lines=24> */
        /*0262*/ 	.byte	0x3a, 0x43, 0x3c, 0x31, 0x35, 0x33, 0x36, 0x30, 0x3e, 0x3e, 0x3e, 0x3e, 0x5d, 0x00
	.type		__unnamed_2,@object
	.size		__unnamed_2,(.L_2 - __unnamed_2)
__unnamed_2:
        /* <DEDUP_REMOVED lines=42> */
        /*0510*/ 	.byte	0x3e, 0x5d, 0x00
.L_2:


//--------------------- .nv.shared._ZN7cutlass13device_kernelINS_4gemm6kernel13GemmUniversalIN4cute5tupleIJiiiiEEENS1_10collective13CollectiveMmaINS1_35MainloopSm100TmaUmmaWarpSpecializedILi2ELi2ELi4ENS5_IJNS4_1CILi1EEESB_SB_EEEEENS5_IJNSA_ILi64EEENSA_ILi240EEENSA_ILi128EEEEEENS_10bfloat16_tENS5_IJlSB_lEEESI_SJ_NS4_8TiledMMAINS4_8MMA_AtomIJNS4_20SM100_MMA_F16BF16_SSISI_SI_fLi64ELi240ELNS4_4UMMA5MajorE0ELSO_0ELNSN_7ScaleInE0ELSP_0EEEEEENS4_6LayoutISC_NS5_IJNSA_ILi0EEEST_ST_EEEEENS5_IJNS4_10UnderscoreESW_SW_EEEEENS4_13SM90_TMA_LOADENS4_14ComposedLayoutINS4_7SwizzleILi3ELi4ELi3EEENS4_18smem_ptr_flag_bitsILi16EEENSS_INS5_IJNSA_ILi8EEESE_EEENS5_IJSE_SB_EEEEEEEvNS4_8identityESZ_S19_vS1A_EENS_8epilogue10collective18CollectiveEpilogueINS1C_23Sm100TmaWarpSpecializedILi2ELi1ELi120ELb1ELb0EEEJSH_NS5_IJNSS_ISE_SB_EENSS_ISF_SB_EEEEESI_SJ_SI_SJ_NS1C_6fusion15FusionCallbacksIS1G_NS1K_17LinearCombinationISI_fSI_fLNS_15FloatRoundStyleE2EEESH_S1J_JEEENS4_5SM1004TMEM4LOAD26SM100_TMEM_LOAD_16dp256b2xESZ_NS10_INS11_ILi1ELi4ELi3EEES14_NSS_INS5_IJS15_NSA_ILi16EEEEEENS5_IJS1V_SB_EEEEEEENS4_17SM75_U32x4_LDSM_NENS4_14SM90_TMA_STOREES1Z_NS4_17SM90_U32x4_STSM_NENS4_39AutoVectorizingCopyWithAssumedAlignmentILi128EEEEEEvvEEEEvNT_6ParamsE --------------------------
	.section	.nv.shared._ZN7cutlass13device_kernelINS_4gemm6kernel13GemmUniversalIN4cute5tupleIJiiiiEEENS1_10collective13CollectiveMmaINS1_35MainloopSm100TmaUmmaWarpSpecializedILi2ELi2ELi4ENS5_IJNS4_1CILi1EEESB_SB_EEEEENS5_IJNSA_ILi64EEENSA_ILi240EEENSA_ILi128EEEEEENS_10bfloat16_tENS5_IJlSB_lEEESI_SJ_NS4_8TiledMMAINS4_8MMA_AtomIJNS4_20SM100_MMA_F16BF16_SSISI_SI_fLi64ELi240ELNS4_4UMMA5MajorE0ELSO_0ELNSN_7ScaleInE0ELSP_0EEEEEENS4_6LayoutISC_NS5_IJNSA_ILi0EEEST_ST_EEEEENS5_IJNS4_10UnderscoreESW_SW_EEEEENS4_13SM90_TMA_LOADENS4_14ComposedLayoutINS4_7SwizzleILi3ELi4ELi3EEENS4_18smem_ptr_flag_bitsILi16EEENSS_INS5_IJNSA_ILi8EEESE_EEENS5_IJSE_SB_EEEEEEEvNS4_8identityESZ_S19_vS1A_EENS_8epilogue10collective18CollectiveEpilogueINS1C_23Sm100TmaWarpSpecializedILi2ELi1ELi120ELb1ELb0EEEJSH_NS5_IJNSS_ISE_SB_EENSS_ISF_SB_EEEEESI_SJ_SI_SJ_NS1C_6fusion15FusionCallbacksIS1G_NS1K_17LinearCombinationISI_fSI_fLNS_15FloatRoundStyleE2EEESH_S1J_JEEENS4_5SM1004TMEM4LOAD26SM100_TMEM_LOAD_16dp256b2xESZ_NS10_INS11_ILi1ELi4ELi3EEES14_NSS_INS5_IJS15_NSA_ILi16EEEEEENS5_IJS1V_SB_EEEEEEENS4_17SM75_U32x4_LDSM_NENS4_14SM90_TMA_STOREES1Z_NS4_17SM90_U32x4_STSM_NENS4_39AutoVectorizingCopyWithAssumedAlignmentILi128EEEEEEvvEEEEvNT_6ParamsE,"aw",@nobits
	.sectionflags	@""
	.align	16
	.zero		1024


//--------------------- .nv.shared.reserved.0     --------------------------
	.section	.nv.shared.reserved.0,"aw",@nobits
	.weak		__nv_reservedSMEM_offset_0_alias
	.size		__nv_reservedSMEM_offset_0_alias, 0, 64
	.other		__nv_reservedSMEM_offset_0_alias,@"STO_CUDA_RESERVED_SHARED STV_DEFAULT"
__nv_reservedSMEM_offset_0_alias:
	.zero		0
.nv.shared.reserved.0:
	.zero		64
	.weak		__nv_reservedSMEM_tcgen05_partition
	.type		__nv_reservedSMEM_tcgen05_partition,@object
	.size		__nv_reservedSMEM_tcgen05_partition,(.L_0 - __nv_reservedSMEM_tcgen05_partition)
__nv_reservedSMEM_tcgen05_partition:
	.zero		32
.L_0:


//--------------------- .nv.global                --------------------------
	.section	.nv.global,"aw",@nobits
.nv.global:
	.type		_ZN40_INTERNAL_0d34c36e_4_k_cu_01bec571_159334cute1_E,@object
	.size		_ZN40_INTERNAL_0d34c36e_4_k_cu_01bec571_159334cute1_E,(_ZN40_INTERNAL_0d34c36e_4_k_cu_01bec571_159334cuda3std3__45__cpo6cbeginE - _ZN40_INTERNAL_0d34c36e_4_k_cu_01bec571_159334cute1_E)
_ZN40_INTERNAL_0d34c36e_4_k_cu_01bec571_159334cute1_E:
	.zero		1
	.type		_ZN40_INTERNAL_0d34c36e_4_k_cu_01bec571_159334cuda3std3__45__cpo6cbeginE,@object
	.size		_ZN40_INTERNAL_0d34c36e_4_k_cu_01bec571_159334cuda3std3__45__cpo6cbeginE,(_ZN40_INTERNAL_0d34c36e_4_k_cu_01bec571_159334cuda3std3__48in_placeE - _ZN40_INTERNAL_0d34c36e_4_k_cu_01bec571_159334cuda3std3__45__cpo6cbeginE)
_ZN40_INTERNAL_0d34c36e_4_k_cu_01bec571_159334cuda3std3__45__cpo6cbeginE:
	.zero		1
	.type		_ZN40_INTERNAL_0d34c36e_4_k_cu_01bec571_159334cuda3std3__48in_placeE,@object
	.size		_ZN40_INTERNAL_0d34c36e_4_k_cu_01bec571_159334cuda3std3__48in_placeE,(_ZN40_INTERNAL_0d34c36e_4_k_cu_01bec571_159334cuda3std6ranges3__45__cpo9iter_moveE - _ZN40_INTERNAL_0d34c36e_4_k_cu_01bec571_159334cuda3std3__48in_placeE)
_ZN40_INTERNAL_0d34c36e_4_k_cu_01bec571_159334cuda3std3__48in_placeE:
	.zero		1
	.type		_ZN40_INTERNAL_0d34c36e_4_k_cu_01bec571_159334cuda3std6ranges3__45__cpo9iter_moveE,@object
	.size		_ZN40_INTERNAL_0d34c36e_4_k_cu_01bec571_159334cuda3std6ranges3__45__cpo9iter_moveE,(_ZN40_INTERNAL_0d34c36e_4_k_cu_01bec571_159334cuda3std3__45__cpo5beginE - _ZN40_INTERNAL_0d34c36e_4_k_cu_01bec571_159334cuda3std6ranges3__45__cpo9iter_moveE)
_ZN40_INTERNAL_0d34c36e_4_k_cu_01bec571_159334cuda3std6ranges3__45__cpo9iter_moveE:
	.zero		1
	.type		_ZN40_INTERNAL_0d34c36e_4_k_cu_01bec571_159334cuda3std3__45__cpo5beginE,@object
	.size		_ZN40_INTERNAL_0d34c36e_4_k_cu_01bec571_159334cuda3std3__45__cpo5beginE,(_ZN40_INTERNAL_0d34c36e_4_k_cu_01bec571_159334cuda3std3__442_GLOBAL__N__0d34c36e_4_k_cu_01bec571_159336ignoreE - _ZN40_INTERNAL_0d34c36e_4_k_cu_01bec571_159334cuda3std3__45__cpo5beginE)
_ZN40_INTERNAL_0d34c36e_4_k_cu_01bec571_159334cuda3std3__45__cpo5beginE:
	.zero		1
	.type		_ZN40_INTERNAL_0d34c36e_4_k_cu_01bec571_159334cuda3std3__442_GLOBAL__N__0d34c36e_4_k_cu_01bec571_159336ignoreE,@object
	.size		_ZN40_INTERNAL_0d34c36e_4_k_cu_01bec571_159334cuda3std3__442_GLOBAL__N__0d34c36e_4_k_cu_01bec571_159336ignoreE,(_ZN40_INTERNAL_0d34c36e_4_k_cu_01bec571_159334cute7productE - _ZN40_INTERNAL_0d34c36e_4_k_cu_01bec571_159334cuda3std3__442_GLOBAL__N__0d34c36e_4_k_cu_01bec571_159336ignoreE)
_ZN40_INTERNAL_0d34c36e_4_k_cu_01bec571_159334cuda3std3__442_GLOBAL__N__0d34c36e_4_k_cu_01bec571_159336ignoreE:
	.zero		1
	.type		_ZN40_INTERNAL_0d34c36e_4_k_cu_01bec571_159334cute7productE,@object
	.size		_ZN40_INTERNAL_0d34c36e_4_k_cu_01bec571_159334cute7productE,(_ZN40_INTERNAL_0d34c36e_4_k_cu_01bec571_159334cuda3std3__45__cpo3endE - _ZN40_INTERNAL_0d34c36e_4_k_cu_01bec571_159334cute7productE)
_ZN40_INTERNAL_0d34c36e_4_k_cu_01bec571_159334cute7productE:
	.zero		1
	.type		_ZN40_INTERNAL_0d34c36e_4_k_cu_01bec571_159334cuda3std3__45__cpo3endE,@object
	.size		_ZN40_INTERNAL_0d34c36e_4_k_cu_01bec571_159334cuda3std3__45__cpo3endE,(_ZN40_INTERNAL_0d34c36e_4_k_cu_01bec571_159334cuda3std3__419piecewise_constructE - _ZN40_INTERNAL_0d34c36e_4_k_cu_01bec571_159334cuda3std3__45__cpo3endE)
_ZN40_INTERNAL_0d34c36e_4_k_cu_01bec571_159334cuda3std3__45__cpo3endE:
	.zero		1
	.type		_ZN40_INTERNAL_0d34c36e_4_k_cu_01bec571_159334cuda3std3__419piecewise_constructE,@object
	.size		_ZN40_INTERNAL_0d34c36e_4_k_cu_01bec571_159334cuda3std3__419piecewise_constructE,(_ZN40_INTERNAL_0d34c36e_4_k_cu_01bec571_159334cuda3std3__45__cpo4cendE - _ZN40_INTERNAL_0d34c36e_4_k_cu_01bec571_159334cuda3std3__419piecewise_constructE)
_ZN40_INTERNAL_0d34c36e_4_k_cu_01bec571_159334cuda3std3__419piecewise_constructE:
	.zero		1
	.type		_ZN40_INTERNAL_0d34c36e_4_k_cu_01bec571_159334cuda3std3__45__cpo4cendE,@object
	.size		_ZN40_INTERNAL_0d34c36e_4_k_cu_01bec571_159334cuda3std3__45__cpo4cendE,(_ZN40_INTERNAL_0d34c36e_4_k_cu_01bec571_159334cuda3std6ranges3__45__cpo4swapE - _ZN40_INTERNAL_0d34c36e_4_k_cu_01bec571_159334cuda3std3__45__cpo4cendE)
_ZN40_INTERNAL_0d34c36e_4_k_cu_01bec571_159334cuda3std3__45__cpo4cendE:
	.zero		1
	.type		_ZN40_INTERNAL_0d34c36e_4_k_cu_01bec571_159334cuda3std6ranges3__45__cpo4swapE,@object
	.size		_ZN40_INTERNAL_0d34c36e_4_k_cu_01bec571_159334cuda3std6ranges3__45__cpo4swapE,(.L_10 - _ZN40_INTERNAL_0d34c36e_4_k_cu_01bec571_159334cuda3std6ranges3__45__cpo4swapE)
_ZN40_INTERNAL_0d34c36e_4_k_cu_01bec571_159334cuda3std6ranges3__45__cpo4swapE:
	.zero		1
.L_10:


//--------------------- .nv.constant0._ZN7cutlass13device_kernelINS_4gemm6kernel13GemmUniversalIN4cute5tupleIJiiiiEEENS1_10collective13CollectiveMmaINS1_35MainloopSm100TmaUmmaWarpSpecializedILi2ELi2ELi4ENS5_IJNS4_1CILi1EEESB_SB_EEEEENS5_IJNSA_ILi64EEENSA_ILi240EEENSA_ILi128EEEEEENS_10bfloat16_tENS5_IJlSB_lEEESI_SJ_NS4_8TiledMMAINS4_8MMA_AtomIJNS4_20SM100_MMA_F16BF16_SSISI_SI_fLi64ELi240ELNS4_4UMMA5MajorE0ELSO_0ELNSN_7ScaleInE0ELSP_0EEEEEENS4_6LayoutISC_NS5_IJNSA_ILi0EEEST_ST_EEEEENS5_IJNS4_10UnderscoreESW_SW_EEEEENS4_13SM90_TMA_LOADENS4_14ComposedLayoutINS4_7SwizzleILi3ELi4ELi3EEENS4_18smem_ptr_flag_bitsILi16EEENSS_INS5_IJNSA_ILi8EEESE_EEENS5_IJSE_SB_EEEEEEEvNS4_8identityESZ_S19_vS1A_EENS_8epilogue10collective18CollectiveEpilogueINS1C_23Sm100TmaWarpSpecializedILi2ELi1ELi120ELb1ELb0EEEJSH_NS5_IJNSS_ISE_SB_EENSS_ISF_SB_EEEEESI_SJ_SI_SJ_NS1C_6fusion15FusionCallbacksIS1G_NS1K_17LinearCombinationISI_fSI_fLNS_15FloatRoundStyleE2EEESH_S1J_JEEENS4_5SM1004TMEM4LOAD26SM100_TMEM_LOAD_16dp256b2xESZ_NS10_INS11_ILi1ELi4ELi3EEES14_NSS_INS5_IJS15_NSA_ILi16EEEEEENS5_IJS1V_SB_EEEEEEENS4_17SM75_U32x4_LDSM_NENS4_14SM90_TMA_STOREES1Z_NS4_17SM90_U32x4_STSM_NENS4_39AutoVectorizingCopyWithAssumedAlignmentILi128EEEEEEvvEEEEvNT_6ParamsE --------------------------
	.section	.nv.constant0._ZN7cutlass13device_kernelINS_4gemm6kernel13GemmUniversalIN4cute5tupleIJiiiiEEENS1_10collective13CollectiveMmaINS1_35MainloopSm100TmaUmmaWarpSpecializedILi2ELi2ELi4ENS5_IJNS4_1CILi1EEESB_SB_EEEEENS5_IJNSA_ILi64EEENSA_ILi240EEENSA_ILi128EEEEEENS_10bfloat16_tENS5_IJlSB_lEEESI_SJ_NS4_8TiledMMAINS4_8MMA_AtomIJNS4_20SM100_MMA_F16BF16_SSISI_SI_fLi64ELi240ELNS4_4UMMA5MajorE0ELSO_0ELNSN_7ScaleInE0ELSP_0EEEEEENS4_6LayoutISC_NS5_IJNSA_ILi0EEEST_ST_EEEEENS5_IJNS4_10UnderscoreESW_SW_EEEEENS4_13SM90_TMA_LOADENS4_14ComposedLayoutINS4_7SwizzleILi3ELi4ELi3EEENS4_18smem_ptr_flag_bitsILi16EEENSS_INS5_IJNSA_ILi8EEESE_EEENS5_IJSE_SB_EEEEEEEvNS4_8identityESZ_S19_vS1A_EENS_8epilogue10collective18CollectiveEpilogueINS1C_23Sm100TmaWarpSpecializedILi2ELi1ELi120ELb1ELb0EEEJSH_NS5_IJNSS_ISE_SB_EENSS_ISF_SB_EEEEESI_SJ_SI_SJ_NS1C_6fusion15FusionCallbacksIS1G_NS1K_17LinearCombinationISI_fSI_fLNS_15FloatRoundStyleE2EEESH_S1J_JEEENS4_5SM1004TMEM4LOAD26SM100_TMEM_LOAD_16dp256b2xESZ_NS10_INS11_ILi1ELi4ELi3EEES14_NSS_INS5_IJS15_NSA_ILi16EEEEEENS5_IJS1V_SB_EEEEEEENS4_17SM75_U32x4_LDSM_NENS4_14SM90_TMA_STOREES1Z_NS4_17SM90_U32x4_STSM_NENS4_39AutoVectorizingCopyWithAssumedAlignmentILi128EEEEEEvvEEEEvNT_6ParamsE,"a",@progbits
	.sectionflags	@""
	.align	4
.nv.constant0._ZN7cutlass13device_kernelINS_4gemm6kernel13GemmUniversalIN4cute5tupleIJiiiiEEENS1_10collective13CollectiveMmaINS1_35MainloopSm100TmaUmmaWarpSpecializedILi2ELi2ELi4ENS5_IJNS4_1CILi1EEESB_SB_EEEEENS5_IJNSA_ILi64EEENSA_ILi240EEENSA_ILi128EEEEEENS_10bfloat16_tENS5_IJlSB_lEEESI_SJ_NS4_8TiledMMAINS4_8MMA_AtomIJNS4_20SM100_MMA_F16BF16_SSISI_SI_fLi64ELi240ELNS4_4UMMA5MajorE0ELSO_0ELNSN_7ScaleInE0ELSP_0EEEEEENS4_6LayoutISC_NS5_IJNSA_ILi0EEEST_ST_EEEEENS5_IJNS4_10UnderscoreESW_SW_EEEEENS4_13SM90_TMA_LOADENS4_14ComposedLayoutINS4_7SwizzleILi3ELi4ELi3EEENS4_18smem_ptr_flag_bitsILi16EEENSS_INS5_IJNSA_ILi8EEESE_EEENS5_IJSE_SB_EEEEEEEvNS4_8identityESZ_S19_vS1A_EENS_8epilogue10collective18CollectiveEpilogueINS1C_23Sm100TmaWarpSpecializedILi2ELi1ELi120ELb1ELb0EEEJSH_NS5_IJNSS_ISE_SB_EENSS_ISF_SB_EEEEESI_SJ_SI_SJ_NS1C_6fusion15FusionCallbacksIS1G_NS1K_17LinearCombinationISI_fSI_fLNS_15FloatRoundStyleE2EEESH_S1J_JEEENS4_5SM1004TMEM4LOAD26SM100_TMEM_LOAD_16dp256b2xESZ_NS10_INS11_ILi1ELi4ELi3EEES14_NSS_INS5_IJS15_NSA_ILi16EEEEEENS5_IJS1V_SB_EEEEEEENS4_17SM75_U32x4_LDSM_NENS4_14SM90_TMA_STOREES1Z_NS4_17SM90_U32x4_STSM_NENS4_39AutoVectorizingCopyWithAssumedAlignmentILi128EEEEEEvvEEEEvNT_6ParamsE:
	.zero		2944


//--------------------- SYMBOLS --------------------------

	.type		.nv.reservedSmem.offset0,@object
	.size		.nv.reservedSmem.offset0,0x4
	.type		.nv.reservedSmem.cap,@object
	.size		.nv.reservedSmem.cap,0x4
	.type		__assertfail,@function
